//
// Generated by NVIDIA NVVM Compiler
//
// Compiler Build ID: CL-36424714
// Cuda compilation tools, release 13.0, V13.0.88
// Based on NVVM 20.0.0
//

.version 9.0
.target sm_100
.address_size 64

	// .globl	_Z15intersectTime_giP8ObstaclePd

.visible .entry _Z15intersectTime_giP8ObstaclePd(
	.param .u32 _Z15intersectTime_giP8ObstaclePd_param_0,
	.param .u64 .ptr .align 1 _Z15intersectTime_giP8ObstaclePd_param_1,
	.param .u64 .ptr .align 1 _Z15intersectTime_giP8ObstaclePd_param_2
)
{
	.reg .pred 	%p<7>;
	.reg .b32 	%r<37>;
	.reg .b64 	%rd<22>;
	.reg .b64 	%fd<71>;

	ld.param.u32 	%r16, [_Z15intersectTime_giP8ObstaclePd_param_0];
	ld.param.u64 	%rd4, [_Z15intersectTime_giP8ObstaclePd_param_1];
	ld.param.u64 	%rd5, [_Z15intersectTime_giP8ObstaclePd_param_2];
	cvta.to.global.u64 	%rd1, %rd5;
	cvta.to.global.u64 	%rd2, %rd4;
	mov.u32 	%r17, %ctaid.x;
	mov.u32 	%r18, %ntid.x;
	mov.u32 	%r19, %tid.x;
	mad.lo.s32 	%r35, %r17, %r18, %r19;
	mov.u32 	%r20, %nctaid.x;
	mul.lo.s32 	%r2, %r18, %r20;
	setp.ge.s32 	%p1, %r35, %r16;
	@%p1 bra 	$L__BB0_7;
	add.s32 	%r21, %r35, %r2;
	max.s32 	%r22, %r16, %r21;
	setp.lt.s32 	%p2, %r21, %r16;
	selp.u32 	%r23, 1, 0, %p2;
	add.s32 	%r24, %r21, %r23;
	sub.s32 	%r25, %r22, %r24;
	div.u32 	%r26, %r25, %r2;
	add.s32 	%r3, %r26, %r23;
	and.b32  	%r27, %r3, 3;
	setp.eq.s32 	%p3, %r27, 3;
	@%p3 bra 	$L__BB0_4;
	shl.b32 	%r33, %r35, 1;
	shl.b32 	%r5, %r2, 1;
	add.s64 	%rd3, %rd2, 16;
	add.s32 	%r28, %r3, 1;
	and.b32  	%r29, %r28, 3;
	neg.s32 	%r32, %r29;
$L__BB0_3:
	.pragma "nounroll";
	mul.wide.s32 	%rd6, %r35, 40;
	add.s64 	%rd7, %rd3, %rd6;
	ld.global.f64 	%fd1, [%rd7+-16];
	ld.global.f64 	%fd2, [%rd7+-8];
	ld.global.f64 	%fd3, [%rd7];
	ld.global.f64 	%fd4, [%rd7+8];
	mul.f64 	%fd5, %fd2, %fd2;
	fma.rn.f64 	%fd6, %fd1, %fd1, %fd5;
	sqrt.rn.f64 	%fd7, %fd6;
	add.f64 	%fd8, %fd7, 0dC000000000000000;
	add.f64 	%fd9, %fd7, 0d4000000000000000;
	mul.f64 	%fd10, %fd4, %fd4;
	fma.rn.f64 	%fd11, %fd3, %fd3, %fd10;
	sqrt.rn.f64 	%fd12, %fd11;
	div.rn.f64 	%fd13, %fd8, %fd12;
	div.rn.f64 	%fd14, %fd9, %fd12;
	mul.wide.s32 	%rd8, %r33, 8;
	add.s64 	%rd9, %rd1, %rd8;
	st.global.f64 	[%rd9], %fd13;
	st.global.f64 	[%rd9+8], %fd14;
	add.s32 	%r35, %r35, %r2;
	add.s32 	%r33, %r33, %r5;
	add.s32 	%r32, %r32, 1;
	setp.ne.s32 	%p4, %r32, 0;
	@%p4 bra 	$L__BB0_3;
$L__BB0_4:
	setp.lt.u32 	%p5, %r3, 3;
	@%p5 bra 	$L__BB0_7;
	mul.wide.s32 	%rd14, %r2, 40;
	mul.wide.s32 	%rd16, %r2, 16;
	shl.b32 	%r31, %r2, 2;
$L__BB0_6:
	mul.wide.s32 	%rd10, %r35, 40;
	add.s64 	%rd11, %rd2, %rd10;
	ld.global.f64 	%fd15, [%rd11];
	ld.global.f64 	%fd16, [%rd11+8];
	ld.global.f64 	%fd17, [%rd11+16];
	ld.global.f64 	%fd18, [%rd11+24];
	mul.f64 	%fd19, %fd16, %fd16;
	fma.rn.f64 	%fd20, %fd15, %fd15, %fd19;
	sqrt.rn.f64 	%fd21, %fd20;
	add.f64 	%fd22, %fd21, 0dC000000000000000;
	add.f64 	%fd23, %fd21, 0d4000000000000000;
	mul.f64 	%fd24, %fd18, %fd18;
	fma.rn.f64 	%fd25, %fd17, %fd17, %fd24;
	sqrt.rn.f64 	%fd26, %fd25;
	div.rn.f64 	%fd27, %fd22, %fd26;
	div.rn.f64 	%fd28, %fd23, %fd26;
	shl.b32 	%r30, %r35, 1;
	mul.wide.s32 	%rd12, %r30, 8;
	add.s64 	%rd13, %rd1, %rd12;
	st.global.f64 	[%rd13], %fd27;
	st.global.f64 	[%rd13+8], %fd28;
	add.s64 	%rd15, %rd11, %rd14;
	ld.global.f64 	%fd29, [%rd15];
	ld.global.f64 	%fd30, [%rd15+8];
	ld.global.f64 	%fd31, [%rd15+16];
	ld.global.f64 	%fd32, [%rd15+24];
	mul.f64 	%fd33, %fd30, %fd30;
	fma.rn.f64 	%fd34, %fd29, %fd29, %fd33;
	sqrt.rn.f64 	%fd35, %fd34;
	add.f64 	%fd36, %fd35, 0dC000000000000000;
	add.f64 	%fd37, %fd35, 0d4000000000000000;
	mul.f64 	%fd38, %fd32, %fd32;
	fma.rn.f64 	%fd39, %fd31, %fd31, %fd38;
	sqrt.rn.f64 	%fd40, %fd39;
	div.rn.f64 	%fd41, %fd36, %fd40;
	div.rn.f64 	%fd42, %fd37, %fd40;
	add.s64 	%rd17, %rd13, %rd16;
	st.global.f64 	[%rd17], %fd41;
	st.global.f64 	[%rd17+8], %fd42;
	add.s64 	%rd18, %rd15, %rd14;
	ld.global.f64 	%fd43, [%rd18];
	ld.global.f64 	%fd44, [%rd18+8];
	ld.global.f64 	%fd45, [%rd18+16];
	ld.global.f64 	%fd46, [%rd18+24];
	mul.f64 	%fd47, %fd44, %fd44;
	fma.rn.f64 	%fd48, %fd43, %fd43, %fd47;
	sqrt.rn.f64 	%fd49, %fd48;
	add.f64 	%fd50, %fd49, 0dC000000000000000;
	add.f64 	%fd51, %fd49, 0d4000000000000000;
	mul.f64 	%fd52, %fd46, %fd46;
	fma.rn.f64 	%fd53, %fd45, %fd45, %fd52;
	sqrt.rn.f64 	%fd54, %fd53;
	div.rn.f64 	%fd55, %fd50, %fd54;
	div.rn.f64 	%fd56, %fd51, %fd54;
	add.s64 	%rd19, %rd17, %rd16;
	st.global.f64 	[%rd19], %fd55;
	st.global.f64 	[%rd19+8], %fd56;
	add.s64 	%rd20, %rd18, %rd14;
	ld.global.f64 	%fd57, [%rd20];
	ld.global.f64 	%fd58, [%rd20+8];
	ld.global.f64 	%fd59, [%rd20+16];
	ld.global.f64 	%fd60, [%rd20+24];
	mul.f64 	%fd61, %fd58, %fd58;
	fma.rn.f64 	%fd62, %fd57, %fd57, %fd61;
	sqrt.rn.f64 	%fd63, %fd62;
	add.f64 	%fd64, %fd63, 0dC000000000000000;
	add.f64 	%fd65, %fd63, 0d4000000000000000;
	mul.f64 	%fd66, %fd60, %fd60;
	fma.rn.f64 	%fd67, %fd59, %fd59, %fd66;
	sqrt.rn.f64 	%fd68, %fd67;
	div.rn.f64 	%fd69, %fd64, %fd68;
	div.rn.f64 	%fd70, %fd65, %fd68;
	add.s64 	%rd21, %rd19, %rd16;
	st.global.f64 	[%rd21], %fd69;
	st.global.f64 	[%rd21+8], %fd70;
	add.s32 	%r35, %r31, %r35;
	setp.lt.s32 	%p6, %r35, %r16;
	@%p6 bra 	$L__BB0_6;
$L__BB0_7:
	ret;

}


// ===== COMPILED SASS (sm_100) =====

	.target	sm_100

	.elftype	@"ET_EXEC"


//--------------------- .note.nv.tkinfo           --------------------------
	.section	.note.nv.tkinfo,"",@"SHT_NOTE"
	.sectionflags	@"SHF_NOTE_NV_TKINFO"
	.tkinfo
        /*0018*/ 	.word	0x00000002
        /*0030*/ 	.string	""
        /*0030*/ 	.string	"ptxas"
        /*0030*/ 	.string	"Cuda compilation tools, release 13.0, V13.0.88"
        /*0030*/ 	.string	"Build cuda_13.0.r13.0/compiler.36424714_0"
        /*0030*/ 	.string	"-arch sm_100 -m 64 "



//--------------------- .note.nv.cuinfo           --------------------------
	.section	.note.nv.cuinfo,"",@"SHT_NOTE"
	.sectionflags	@"SHF_NOTE_NV_CUINFO"
        /*0018*/ 	.short	0x0002
        /*001a*/ 	.short	0x0064
        /*001c*/ 	.short	0x0082
	.zero		2


//--------------------- .nv.info                  --------------------------
	.section	.nv.info,"",@"SHT_CUDA_INFO"
	.align	4


	//----- nvinfo : EIATTR_REGCOUNT
	.align		4
        /*0000*/ 	.byte	0x04, 0x2f
        /*0002*/ 	.short	(.L_1 - .L_0)
	.align		4
.L_0:
        /*0004*/ 	.word	index@(_Z15intersectTime_giP8ObstaclePd)
        /*0008*/ 	.word	0x00000028


	//----- nvinfo : EIATTR_FRAME_SIZE
	.align		4
.L_1:
        /*000c*/ 	.byte	0x04, 0x11
        /*000e*/ 	.short	(.L_3 - .L_2)
	.align		4
.L_2:
        /*0010*/ 	.word	index@($__internal_1_$__cuda_sm20_dsqrt_rn_f64_mediumpath_v1)
        /*0014*/ 	.word	0x00000000


	//----- nvinfo : EIATTR_FRAME_SIZE
	.align		4
.L_3:
        /*0018*/ 	.byte	0x04, 0x11
        /*001a*/ 	.short	(.L_5 - .L_4)
	.align		4
.L_4:
        /*001c*/ 	.word	index@($__internal_0_$__cuda_sm20_div_rn_f64_full)
        /*0020*/ 	.word	0x00000000


	//----- nvinfo : EIATTR_FRAME_SIZE
	.align		4
.L_5:
        /*0024*/ 	.byte	0x04, 0x11
        /*0026*/ 	.short	(.L_7 - .L_6)
	.align		4
.L_6:
        /*0028*/ 	.word	index@(_Z15intersectTime_giP8ObstaclePd)
        /*002c*/ 	.word	0x00000000


	//----- nvinfo : EIATTR_MIN_STACK_SIZE
	.align		4
.L_7:
        /*0030*/ 	.byte	0x04, 0x12
        /*0032*/ 	.short	(.L_9 - .L_8)
	.align		4
.L_8:
        /*0034*/ 	.word	index@(_Z15intersectTime_giP8ObstaclePd)
        /*0038*/ 	.word	0x00000000
.L_9:


//--------------------- .nv.compat                --------------------------
	.section	.nv.compat,"",@"SHT_CUDA_COMPAT_INFO"
	.align	4
        /*0000*/ 	.byte	0x02, 0x09, 0x00, 0x00, 0x02, 0x02, 0x01, 0x00, 0x02, 0x05, 0x05, 0x00, 0x03, 0x07, 0x01, 0x01
        /*0010*/ 	.byte	0x02, 0x03, 0x00, 0x00, 0x02, 0x06, 0x01, 0x00, 0x04, 0x0b, 0x08, 0x00, 0x01, 0x00, 0x00, 0x00
        /*0020*/ 	.byte	0x00, 0x00, 0x00, 0x00


//--------------------- .nv.info._Z15intersectTime_giP8ObstaclePd --------------------------
	.section	.nv.info._Z15intersectTime_giP8ObstaclePd,"",@"SHT_CUDA_INFO"
	.sectionflags	@""
	.align	4


	//----- nvinfo : EIATTR_CUDA_API_VERSION
	.align		4
        /*0000*/ 	.byte	0x04, 0x37
        /*0002*/ 	.short	(.L_11 - .L_10)
.L_10:
        /*0004*/ 	.word	0x00000082


	//----- nvinfo : EIATTR_KPARAM_INFO
	.align		4
.L_11:
        /*0008*/ 	.byte	0x04, 0x17
        /*000a*/ 	.short	(.L_13 - .L_12)
.L_12:
        /*000c*/ 	.word	0x00000000
        /*0010*/ 	.short	0x0002
        /*0012*/ 	.short	0x0010
        /*0014*/ 	.byte	0x00, 0xf5, 0x21, 0x00


	//----- nvinfo : EIATTR_KPARAM_INFO
	.align		4
.L_13:
        /*0018*/ 	.byte	0x04, 0x17
        /*001a*/ 	.short	(.L_15 - .L_14)
.L_14:
        /*001c*/ 	.word	0x00000000
        /*0020*/ 	.short	0x0001
        /*0022*/ 	.short	0x0008
        /*0024*/ 	.byte	0x00, 0xf5, 0x21, 0x00


	//----- nvinfo : EIATTR_KPARAM_INFO
	.align		4
.L_15:
        /*0028*/ 	.byte	0x04, 0x17
        /*002a*/ 	.short	(.L_17 - .L_16)
.L_16:
        /*002c*/ 	.word	0x00000000
        /*0030*/ 	.short	0x0000
        /*0032*/ 	.short	0x0000
        /*0034*/ 	.byte	0x00, 0xf0, 0x11, 0x00


	//----- nvinfo : EIATTR_SPARSE_MMA_MASK
	.align		4
.L_17:
        /*0038*/ 	.byte	0x03, 0x50
        /*003a*/ 	.short	0x0000


	//----- nvinfo : EIATTR_MAXREG_COUNT
	.align		4
        /*003c*/ 	.byte	0x03, 0x1b
        /*003e*/ 	.short	0x00ff


	//----- nvinfo : EIATTR_MERCURY_ISA_VERSION
	.align		4
        /*0040*/ 	.byte	0x03, 0x5f
        /*0042*/ 	.short	0x0101


	//----- nvinfo : EIATTR_VRC_CTA_INIT_COUNT
	.align		4
        /*0044*/ 	.byte	0x02, 0x4a
	.zero		1
	.zero		1


	//----- nvinfo : EIATTR_EXIT_INSTR_OFFSETS
	.align		4
        /*0048*/ 	.byte	0x04, 0x1c
        /*004a*/ 	.short	(.L_19 - .L_18)


	//   ....[0]....
.L_18:
        /*004c*/ 	.word	0x00000090


	//   ....[1]....
        /*0050*/ 	.word	0x00000a90


	//   ....[2]....
        /*0054*/ 	.word	0x000025c0


	//----- nvinfo : EIATTR_CRS_STACK_SIZE
	.align		4
.L_19:
        /*0058*/ 	.byte	0x04, 0x1e
        /*005a*/ 	.short	(.L_21 - .L_20)
.L_20:
        /*005c*/ 	.word	0x00000000


	//----- nvinfo : EIATTR_CBANK_PARAM_SIZE
	.align		4
.L_21:
        /*0060*/ 	.byte	0x03, 0x19
        /*0062*/ 	.short	0x0018


	//----- nvinfo : EIATTR_PARAM_CBANK
	.align		4
        /*0064*/ 	.byte	0x04, 0x0a
        /*0066*/ 	.short	(.L_23 - .L_22)
	.align		4
.L_22:
        /*0068*/ 	.word	index@(.nv.constant0._Z15intersectTime_giP8ObstaclePd)
        /*006c*/ 	.short	0x0380
        /*006e*/ 	.short	0x0018


	//----- nvinfo : EIATTR_SW_WAR
	.align		4
.L_23:
        /*0070*/ 	.byte	0x04, 0x36
        /*0072*/ 	.short	(.L_25 - .L_24)
.L_24:
        /*0074*/ 	.word	0x00000008
.L_25:


//--------------------- .nv.callgraph             --------------------------
	.section	.nv.callgraph,"",@"SHT_CUDA_CALLGRAPH"
	.align	4
	.sectionentsize	8
	.align		4
        /*0000*/ 	.word	0x00000000
	.align		4
        /*0004*/ 	.word	0xffffffff
	.align		4
        /*0008*/ 	.word	0x00000000
	.align		4
        /*000c*/ 	.word	0xfffffffe
	.align		4
        /*0010*/ 	.word	0x00000000
	.align		4
        /*0014*/ 	.word	0xfffffffd
	.align		4
        /*0018*/ 	.word	0x00000000
	.align		4
        /*001c*/ 	.word	0xfffffffc


//--------------------- .text._Z15intersectTime_giP8ObstaclePd --------------------------
	.section	.text._Z15intersectTime_giP8ObstaclePd,"ax",@progbits
	.align	128
        .global         _Z15intersectTime_giP8ObstaclePd
        .type           _Z15intersectTime_giP8ObstaclePd,@function
        .size           _Z15intersectTime_giP8ObstaclePd,(.L_x_55 - _Z15intersectTime_giP8ObstaclePd)
        .other          _Z15intersectTime_giP8ObstaclePd,@"STO_CUDA_ENTRY STV_DEFAULT"
_Z15intersectTime_giP8ObstaclePd:
.text._Z15intersectTime_giP8ObstaclePd:
[----:B------:R-:W-:Y:S01]  /*0000*/  LDC R1, c[0x0][0x37c] ;  /* 0x0000df00ff017b82 */ /* 0x000fe20000000800 */
[----:B------:R-:W0:Y:S07]  /*0010*/  S2R R0, SR_TID.X ;  /* 0x0000000000007919 */ /* 0x000e2e0000002100 */
[----:B------:R-:W0:Y:S01]  /*0020*/  S2UR UR4, SR_CTAID.X ;  /* 0x00000000000479c3 */ /* 0x000e220000002500 */
[----:B------:R-:W1:Y:S07]  /*0030*/  LDCU UR6, c[0x0][0x380] ;  /* 0x00007000ff0677ac */ /* 0x000e6e0008000800 */
[----:B------:R-:W0:Y:S01]  /*0040*/  LDC R5, c[0x0][0x360] ;  /* 0x0000d800ff057b82 */ /* 0x000e220000000800 */
[----:B------:R-:W2:Y:S01]  /*0050*/  LDCU UR5, c[0x0][0x370] ;  /* 0x00006e00ff0577ac */ /* 0x000ea20008000800 */
[----:B0-----:R-:W-:-:S02]  /*0060*/  IMAD R0, R5, UR4, R0 ;  /* 0x0000000405007c24 */ /* 0x001fc4000f8e0200 */
[----:B--2---:R-:W-:-:S03]  /*0070*/  IMAD R5, R5, UR5, RZ ;  /* 0x0000000505057c24 */ /* 0x004fc6000f8e02ff */
[----:B-1----:R-:W-:-:S13]  /*0080*/  ISETP.GE.AND P0, PT, R0, UR6, PT ;  /* 0x0000000600007c0c */ /* 0x002fda000bf06270 */
[----:B------:R-:W-:Y:S05]  /*0090*/  @P0 EXIT ;  /* 0x000000000000094d */ /* 0x000fea0003800000 */
[----:B------:R-:W0:Y:S01]  /*00a0*/  I2F.U32.RP R6, R5 ;  /* 0x0000000500067306 */ /* 0x000e220000209000 */
[C---:B------:R-:W-:Y:S01]  /*00b0*/  IMAD.IADD R4, R5.reuse, 0x1, R0 ;  /* 0x0000000105047824 */ /* 0x040fe200078e0200 */
[----:B------:R-:W-:Y:S01]  /*00c0*/  ISETP.NE.U32.AND P2, PT, R5, RZ, PT ;  /* 0x000000ff0500720c */ /* 0x000fe20003f45070 */
[----:B------:R-:W-:Y:S01]  /*00d0*/  IMAD.MOV R9, RZ, RZ, -R5 ;  /* 0x000000ffff097224 */ /* 0x000fe200078e0a05 */
[----:B------:R-:W1:Y:S01]  /*00e0*/  LDCU.64 UR4, c[0x0][0x358] ;  /* 0x00006b00ff0477ac */ /* 0x000e620008000a00 */
[----:B------:R-:W-:Y:S01]  /*00f0*/  BSSY.RECONVERGENT B0, `(.L_x_0) ;  /* 0x0000095000007945 */ /* 0x000fe20003800200 */
[C---:B------:R-:W-:Y:S02]  /*0100*/  ISETP.GE.AND P0, PT, R4.reuse, UR6, PT ;  /* 0x0000000604007c0c */ /* 0x040fe4000bf06270 */
[----:B------:R-:W-:Y:S02]  /*0110*/  VIMNMX R7, PT, PT, R4, UR6, !PT ;  /* 0x0000000604077c48 */ /* 0x000fe4000ffe0100 */
[----:B------:R-:W-:-:S04]  /*0120*/  SEL R11, RZ, 0x1, P0 ;  /* 0x00000001ff0b7807 */ /* 0x000fc80000000000 */
[----:B------:R-:W-:Y:S01]  /*0130*/  IADD3 R4, PT, PT, R7, -R4, -R11 ;  /* 0x8000000407047210 */ /* 0x000fe20007ffe80b */
[----:B0-----:R-:W0:Y:S02]  /*0140*/  MUFU.RCP R6, R6 ;  /* 0x0000000600067308 */ /* 0x001e240000001000 */
[----:B0-----:R-:W-:-:S06]  /*0150*/  VIADD R2, R6, 0xffffffe ;  /* 0x0ffffffe06027836 */ /* 0x001fcc0000000000 */
[----:B------:R0:W2:Y:S02]  /*0160*/  F2I.FTZ.U32.TRUNC.NTZ R3, R2 ;  /* 0x0000000200037305 */ /* 0x0000a4000021f000 */
[----:B0-----:R-:W-:Y:S02]  /*0170*/  HFMA2 R2, -RZ, RZ, 0, 0 ;  /* 0x00000000ff027431 */ /* 0x001fe400000001ff */
[----:B--2---:R-:W-:-:S04]  /*0180*/  IMAD R9, R9, R3, RZ ;  /* 0x0000000309097224 */ /* 0x004fc800078e02ff */
[----:B------:R-:W-:-:S06]  /*0190*/  IMAD.HI.U32 R3, R3, R9, R2 ;  /* 0x0000000903037227 */ /* 0x000fcc00078e0002 */
[----:B------:R-:W-:-:S04]  /*01a0*/  IMAD.HI.U32 R2, R3, R4, RZ ;  /* 0x0000000403027227 */ /* 0x000fc800078e00ff */
[----:B------:R-:W-:-:S04]  /*01b0*/  IMAD.MOV R3, RZ, RZ, -R2 ;  /* 0x000000ffff037224 */ /* 0x000fc800078e0a02 */
[----:B------:R-:W-:-:S05]  /*01c0*/  IMAD R4, R5, R3, R4 ;  /* 0x0000000305047224 */ /* 0x000fca00078e0204 */
[----:B------:R-:W-:-:S13]  /*01d0*/  ISETP.GE.U32.AND P0, PT, R4, R5, PT ;  /* 0x000000050400720c */ /* 0x000fda0003f06070 */
[----:B------:R-:W-:Y:S02]  /*01e0*/  @P0 IMAD.IADD R4, R4, 0x1, -R5 ;  /* 0x0000000104040824 */ /* 0x000fe400078e0a05 */
[----:B------:R-:W-:-:S03]  /*01f0*/  @P0 VIADD R2, R2, 0x1 ;  /* 0x0000000102020836 */ /* 0x000fc60000000000 */
[----:B------:R-:W-:-:S13]  /*0200*/  ISETP.GE.U32.AND P1, PT, R4, R5, PT ;  /* 0x000000050400720c */ /* 0x000fda0003f26070 */
[----:B------:R-:W-:Y:S02]  /*0210*/  @P1 IADD3 R2, PT, PT, R2, 0x1, RZ ;  /* 0x0000000102021810 */ /* 0x000fe40007ffe0ff */
[----:B------:R-:W-:-:S05]  /*0220*/  @!P2 LOP3.LUT R2, RZ, R5, RZ, 0x33, !PT ;  /* 0x00000005ff02a212 */ /* 0x000fca00078e33ff */
[----:B------:R-:W-:-:S05]  /*0230*/  IMAD.IADD R11, R11, 0x1, R2 ;  /* 0x000000010b0b7824 */ /* 0x000fca00078e0202 */
[----:B------:R-:W-:-:S04]  /*0240*/  LOP3.LUT R2, R11, 0x3, RZ, 0xc0, !PT ;  /* 0x000000030b027812 */ /* 0x000fc800078ec0ff */
[----:B------:R-:W-:-:S13]  /*0250*/  ISETP.NE.AND P0, PT, R2, 0x3, PT ;  /* 0x000000030200780c */ /* 0x000fda0003f05270 */
[----:B-1----:R-:W-:Y:S05]  /*0260*/  @!P0 BRA `(.L_x_1) ;  /* 0x0000000400f48947 */ /* 0x002fea0003800000 */
[----:B------:R-:W0:Y:S01]  /*0270*/  LDC.64 R18, c[0x0][0x388] ;  /* 0x0000e200ff127b82 */ /* 0x000e220000000a00 */
[----:B------:R-:W-:Y:S01]  /*0280*/  VIADD R2, R11, 0x1 ;  /* 0x000000010b027836 */ /* 0x000fe20000000000 */
[----:B------:R-:W-:-:S04]  /*0290*/  SHF.L.U32 R24, R0, 0x1, RZ ;  /* 0x0000000100187819 */ /* 0x000fc800000006ff */
[----:B------:R-:W-:Y:S02]  /*02a0*/  LOP3.LUT R2, R2, 0x3, RZ, 0xc0, !PT ;  /* 0x0000000302027812 */ /* 0x000fe400078ec0ff */
[----:B------:R-:W1:Y:S03]  /*02b0*/  LDC.64 R16, c[0x0][0x390] ;  /* 0x0000e400ff107b82 */ /* 0x000e660000000a00 */
[----:B------:R-:W-:Y:S01]  /*02c0*/  IMAD.MOV R25, RZ, RZ, -R2 ;  /* 0x000000ffff197224 */ /* 0x000fe200078e0a02 */
[----:B0-----:R-:W-:-:S05]  /*02d0*/  IADD3 R18, P0, PT, R18, 0x10, RZ ;  /* 0x0000001012127810 */ /* 0x001fca0007f1e0ff */
[----:B------:R-:W-:-:S08]  /*02e0*/  IMAD.X R19, RZ, RZ, R19, P0 ;  /* 0x000000ffff137224 */ /* 0x000fd000000e0613 */
.L_x_10:
[----:B0-----:R-:W-:-:S05]  /*02f0*/  IMAD.WIDE R6, R0, 0x28, R18 ;  /* 0x0000002800067825 */ /* 0x001fca00078e0212 */
[----:B------:R-:W2:Y:S04]  /*0300*/  LDG.E.64 R8, desc[UR4][R6.64+-0x8] ;  /* 0xfffff80406087981 */ /* 0x000ea8000c1e1b00 */
[----:B------:R-:W3:Y:S01]  /*0310*/  LDG.E.64 R26, desc[UR4][R6.64+-0x10] ;  /* 0xfffff004061a7981 */ /* 0x000ee2000c1e1b00 */
[----:B------:R-:W-:Y:S01]  /*0320*/  IMAD.MOV.U32 R12, RZ, RZ, 0x0 ;  /* 0x00000000ff0c7424 */ /* 0x000fe200078e00ff */
[----:B------:R-:W-:Y:S02]  /*0330*/  MOV R13, 0x3fd80000 ;  /* 0x3fd80000000d7802 */ /* 0x000fe40000000f00 */
[----:B------:R-:W5:Y:S04]  /*0340*/  LDG.E.64 R20, desc[UR4][R6.64] ;  /* 0x0000000406147981 */ /* 0x000f68000c1e1b00 */
[----:B------:R0:W5:Y:S01]  /*0350*/  LDG.E.64 R2, desc[UR4][R6.64+0x8] ;  /* 0x0000080406027981 */ /* 0x000162000c1e1b00 */
[----:B------:R-:W-:Y:S01]  /*0360*/  BSSY.RECONVERGENT B1, `(.L_x_2) ;  /* 0x0000019000017945 */ /* 0x000fe20003800200 */
[----:B--2---:R-:W-:-:S08]  /*0370*/  DMUL R8, R8, R8 ;  /* 0x0000000808087228 */ /* 0x004fd00000000000 */
[----:B---3--:R-:W-:-:S06]  /*0380*/  DFMA R26, R26, R26, R8 ;  /* 0x0000001a1a1a722b */ /* 0x008fcc0000000008 */
[----:B------:R-:W2:Y:S04]  /*0390*/  MUFU.RSQ64H R23, R27 ;  /* 0x0000001b00177308 */ /* 0x000ea80000001c00 */
[----:B------:R-:W-:-:S05]  /*03a0*/  VIADD R22, R27, 0xfcb00000 ;  /* 0xfcb000001b167836 */ /* 0x000fca0000000000 */
[----:B------:R-:W-:Y:S01]  /*03b0*/  ISETP.GE.U32.AND P0, PT, R22, 0x7ca00000, PT ;  /* 0x7ca000001600780c */ /* 0x000fe20003f06070 */
[----:B--2---:R-:W-:-:S08]  /*03c0*/  DMUL R8, R22, R22 ;  /* 0x0000001616087228 */ /* 0x004fd00000000000 */
[----:B------:R-:W-:-:S08]  /*03d0*/  DFMA R8, R26, -R8, 1 ;  /* 0x3ff000001a08742b */ /* 0x000fd00000000808 */
[----:B------:R-:W-:Y:S02]  /*03e0*/  DFMA R12, R8, R12, 0.5 ;  /* 0x3fe00000080c742b */ /* 0x000fe4000000000c */
[----:B------:R-:W-:-:S08]  /*03f0*/  DMUL R8, R22, R8 ;  /* 0x0000000816087228 */ /* 0x000fd00000000000 */
[----:B------:R-:W-:-:S08]  /*0400*/  DFMA R28, R12, R8, R22 ;  /* 0x000000080c1c722b */ /* 0x000fd00000000016 */
[----:B0-----:R-:W-:Y:S02]  /*0410*/  DMUL R6, R26, R28 ;  /* 0x0000001c1a067228 */ /* 0x001fe40000000000 */
[----:B------:R-:W-:Y:S02]  /*0420*/  VIADD R9, R29, 0xfff00000 ;  /* 0xfff000001d097836 */ /* 0x000fe40000000000 */
[----:B------:R-:W-:-:S04]  /*0430*/  IMAD.MOV.U32 R8, RZ, RZ, R28 ;  /* 0x000000ffff087224 */ /* 0x000fc800078e001c */
[----:B------:R-:W-:-:S08]  /*0440*/  DFMA R12, R6, -R6, R26 ;  /* 0x80000006060c722b */ /* 0x000fd0000000001a */
[----:B------:R-:W-:Y:S01]  /*0450*/  DFMA R14, R12, R8, R6 ;  /* 0x000000080c0e722b */ /* 0x000fe20000000006 */
[----:B------:R-:W-:Y:S10]  /*0460*/  @!P0 BRA `(.L_x_3) ;  /* 0x0000000000208947 */ /* 0x000ff40003800000 */
[----:B------:R-:W-:Y:S01]  /*0470*/  IMAD.MOV.U32 R8, RZ, RZ, R28 ;  /* 0x000000ffff087224 */ /* 0x000fe200078e001c */
[----:B------:R-:W-:Y:S01]  /*0480*/  MOV R14, R26 ;  /* 0x0000001a000e7202 */ /* 0x000fe20000000f00 */
[----:B------:R-:W-:Y:S01]  /*0490*/  IMAD.MOV.U32 R15, RZ, RZ, R27 ;  /* 0x000000ffff0f7224 */ /* 0x000fe200078e001b */
[----:B------:R-:W-:Y:S01]  /*04a0*/  MOV R4, 0x4d0 ;  /* 0x000004d000047802 */ /* 0x000fe20000000f00 */
[----:B------:R-:W-:-:S07]  /*04b0*/  IMAD.MOV.U32 R10, RZ, RZ, R22 ;  /* 0x000000ffff0a7224 */ /* 0x000fce00078e0016 */
[----:B-1---5:R-:W-:Y:S05]  /*04c0*/  CALL.REL.NOINC `($__internal_1_$__cuda_sm20_dsqrt_rn_f64_mediumpath_v1) ;  /* 0x0000002400d07944 */ /* 0x022fea0003c00000 */
[----:B------:R-:W-:Y:S01]  /*04d0*/  IMAD.MOV.U32 R14, RZ, RZ, R6 ;  /* 0x000000ffff0e7224 */ /* 0x000fe200078e0006 */
[----:B------:R-:W-:-:S07]  /*04e0*/  MOV R15, R7 ;  /* 0x00000007000f7202 */ /* 0x000fce0000000f00 */
.L_x_3:
[----:B------:R-:W-:Y:S05]  /*04f0*/  BSYNC.RECONVERGENT B1 ;  /* 0x0000000000017941 */ /* 0x000fea0003800200 */
.L_x_2:
[----:B-----5:R-:W-:Y:S01]  /*0500*/  DMUL R28, R2, R2 ;  /* 0x00000002021c7228 */ /* 0x020fe20000000000 */
[----:B------:R-:W-:Y:S01]  /*0510*/  IMAD.MOV.U32 R8, RZ, RZ, 0x0 ;  /* 0x00000000ff087424 */ /* 0x000fe200078e00ff */
[----:B------:R-:W-:Y:S01]  /*0520*/  BSSY.RECONVERGENT B1, `(.L_x_4) ;  /* 0x000001b000017945 */ /* 0x000fe20003800200 */
[----:B------:R-:W-:Y:S01]  /*0530*/  IMAD.MOV.U32 R9, RZ, RZ, 0x3fd80000 ;  /* 0x3fd80000ff097424 */ /* 0x000fe200078e00ff */
[----:B------:R-:W-:-:S04]  /*0540*/  DADD R26, R14, -2 ;  /* 0xc00000000e1a7429 */ /* 0x000fc80000000000 */
[----:B------:R-:W-:Y:S02]  /*0550*/  DFMA R28, R20, R20, R28 ;  /* 0x00000014141c722b */ /* 0x000fe4000000001c */
[----:B------:R-:W-:-:S04]  /*0560*/  DADD R20, R14, 2 ;  /* 0x400000000e147429 */ /* 0x000fc80000000000 */
[----:B------:R-:W0:Y:S04]  /*0570*/  MUFU.RSQ64H R3, R29 ;  /* 0x0000001d00037308 */ /* 0x000e280000001c00 */
[----:B------:R-:W-:-:S05]  /*0580*/  VIADD R2, R29, 0xfcb00000 ;  /* 0xfcb000001d027836 */ /* 0x000fca0000000000 */
[----:B------:R-:W-:Y:S01]  /*0590*/  ISETP.GE.U32.AND P0, PT, R2, 0x7ca00000, PT ;  /* 0x7ca000000200780c */ /* 0x000fe20003f06070 */
[----:B0-----:R-:W-:-:S08]  /*05a0*/  DMUL R6, R2, R2 ;  /* 0x0000000202067228 */ /* 0x001fd00000000000 */
[----:B------:R-:W-:-:S08]  /*05b0*/  DFMA R6, R28, -R6, 1 ;  /* 0x3ff000001c06742b */ /* 0x000fd00000000806 */
[----:B------:R-:W-:Y:S02]  /*05c0*/  DFMA R8, R6, R8, 0.5 ;  /* 0x3fe000000608742b */ /* 0x000fe40000000008 */
[----:B------:R-:W-:-:S08]  /*05d0*/  DMUL R6, R2, R6 ;  /* 0x0000000602067228 */ /* 0x000fd00000000000 */
[----:B------:R-:W-:-:S08]  /*05e0*/  DFMA R30, R8, R6, R2 ;  /* 0x00000006081e722b */ /* 0x000fd00000000002 */
[----:B------:R-:W-:Y:S02]  /*05f0*/  DMUL R6, R28, R30 ;  /* 0x0000001e1c067228 */ /* 0x000fe40000000000 */
[----:B------:R-:W-:Y:S01]  /*0600*/  IADD3 R9, PT, PT, R31, -0x100000, RZ ;  /* 0xfff000001f097810 */ /* 0x000fe20007ffe0ff */
[----:B------:R-:W-:-:S05]  /*0610*/  IMAD.MOV.U32 R8, RZ, RZ, R30 ;  /* 0x000000ffff087224 */ /* 0x000fca00078e001e */
        /* <DEDUP_REMOVED lines=8> */
[----:B-1----:R-:W-:Y:S05]  /*06a0*/  CALL.REL.NOINC `($__internal_1_$__cuda_sm20_dsqrt_rn_f64_mediumpath_v1) ;  /* 0x0000002400587944 */ /* 0x002fea0003c00000 */
[----:B------:R-:W-:Y:S02]  /*06b0*/  IMAD.MOV.U32 R22, RZ, RZ, R6 ;  /* 0x000000ffff167224 */ /* 0x000fe400078e0006 */
[----:B------:R-:W-:-:S07]  /*06c0*/  IMAD.MOV.U32 R23, RZ, RZ, R7 ;  /* 0x000000ffff177224 */ /* 0x000fce00078e0007 */
.L_x_5:
[----:B------:R-:W-:Y:S05]  /*06d0*/  BSYNC.RECONVERGENT B1 ;  /* 0x0000000000017941 */ /* 0x000fea0003800200 */
.L_x_4:
[----:B------:R-:W0:Y:S01]  /*06e0*/  MUFU.RCP64H R3, R23 ;  /* 0x0000001700037308 */ /* 0x000e220000001800 */
[----:B------:R-:W-:Y:S01]  /*06f0*/  MOV R2, 0x1 ;  /* 0x0000000100027802 */ /* 0x000fe20000000f00 */
[----:B------:R-:W-:Y:S01]  /*0700*/  BSSY.RECONVERGENT B1, `(.L_x_6) ;  /* 0x0000015000017945 */ /* 0x000fe20003800200 */
[----:B------:R-:W-:-:S04]  /*0710*/  FSETP.GEU.AND P1, PT, |R27|, 6.5827683646048100446e-37, PT ;  /* 0x036000001b00780b */ /* 0x000fc80003f2e200 */
[----:B0-----:R-:W-:-:S08]  /*0720*/  DFMA R6, R2, -R22, 1 ;  /* 0x3ff000000206742b */ /* 0x001fd00000000816 */
[----:B------:R-:W-:-:S08]  /*0730*/  DFMA R6, R6, R6, R6 ;  /* 0x000000060606722b */ /* 0x000fd00000000006 */
[----:B------:R-:W-:-:S08]  /*0740*/  DFMA R6, R2, R6, R2 ;  /* 0x000000060206722b */ /* 0x000fd00000000002 */
[----:B------:R-:W-:-:S08]  /*0750*/  DFMA R2, R6, -R22, 1 ;  /* 0x3ff000000602742b */ /* 0x000fd00000000816 */
[----:B------:R-:W-:-:S08]  /*0760*/  DFMA R2, R6, R2, R6 ;  /* 0x000000020602722b */ /* 0x000fd00000000006 */
[----:B------:R-:W-:-:S08]  /*0770*/  DMUL R6, R26, R2 ;  /* 0x000000021a067228 */ /* 0x000fd00000000000 */
[----:B------:R-:W-:-:S08]  /*0780*/  DFMA R8, R6, -R22, R26 ;  /* 0x800000160608722b */ /* 0x000fd0000000001a */
[----:B------:R-:W-:-:S10]  /*0790*/  DFMA R2, R2, R8, R6 ;  /* 0x000000080202722b */ /* 0x000fd40000000006 */
[----:B------:R-:W-:-:S05]  /*07a0*/  FFMA R4, RZ, R23, R3 ;  /* 0x00000017ff047223 */ /* 0x000fca0000000003 */
[----:B------:R-:W-:-:S13]  /*07b0*/  FSETP.GT.AND P0, PT, |R4|, 1.469367938527859385e-39, PT ;  /* 0x001000000400780b */ /* 0x000fda0003f04200 */
[----:B------:R-:W-:Y:S05]  /*07c0*/  @P0 BRA P1, `(.L_x_7) ;  /* 0x0000000000200947 */ /* 0x000fea0000800000 */
[----:B------:R-:W-:Y:S01]  /*07d0*/  IMAD.MOV.U32 R6, RZ, RZ, R26 ;  /* 0x000000ffff067224 */ /* 0x000fe200078e001a */
[----:B------:R-:W-:Y:S01]  /*07e0*/  MOV R15, R23 ;  /* 0x00000017000f7202 */ /* 0x000fe20000000f00 */
[----:B------:R-:W-:Y:S01]  /*07f0*/  IMAD.MOV.U32 R7, RZ, RZ, R27 ;  /* 0x000000ffff077224 */ /* 0x000fe200078e001b */
[----:B------:R-:W-:Y:S01]  /*0800*/  MOV R4, 0x830 ;  /* 0x0000083000047802 */ /* 0x000fe20000000f00 */
[----:B------:R-:W-:-:S07]  /*0810*/  IMAD.MOV.U32 R14, RZ, RZ, R22 ;  /* 0x000000ffff0e7224 */ /* 0x000fce00078e0016 */
[----:B-1----:R-:W-:Y:S05]  /*0820*/  CALL.REL.NOINC `($__internal_0_$__cuda_sm20_div_rn_f64_full) ;  /* 0x0000001c00687944 */ /* 0x002fea0003c00000 */
[----:B------:R-:W-:Y:S02]  /*0830*/  IMAD.MOV.U32 R2, RZ, RZ, R6 ;  /* 0x000000ffff027224 */ /* 0x000fe400078e0006 */
[----:B------:R-:W-:-:S07]  /*0840*/  IMAD.MOV.U32 R3, RZ, RZ, R7 ;  /* 0x000000ffff037224 */ /* 0x000fce00078e0007 */
.L_x_7:
[----:B------:R-:W-:Y:S05]  /*0850*/  BSYNC.RECONVERGENT B1 ;  /* 0x0000000000017941 */ /* 0x000fea0003800200 */
.L_x_6:
[----:B------:R-:W0:Y:S01]  /*0860*/  MUFU.RCP64H R7, R23 ;  /* 0x0000001700077308 */ /* 0x000e220000001800 */
[----:B------:R-:W-:Y:S01]  /*0870*/  IMAD.MOV.U32 R6, RZ, RZ, 0x1 ;  /* 0x00000001ff067424 */ /* 0x000fe200078e00ff */
[----:B------:R-:W-:Y:S01]  /*0880*/  FSETP.GEU.AND P1, PT, |R21|, 6.5827683646048100446e-37, PT ;  /* 0x036000001500780b */ /* 0x000fe20003f2e200 */
[----:B------:R-:W-:Y:S04]  /*0890*/  BSSY.RECONVERGENT B1, `(.L_x_8) ;  /* 0x0000012000017945 */ /* 0x000fe80003800200 */
        /* <DEDUP_REMOVED lines=11> */
[----:B------:R-:W-:Y:S01]  /*0950*/  MOV R6, R20 ;  /* 0x0000001400067202 */ /* 0x000fe20000000f00 */
[----:B------:R-:W-:Y:S01]  /*0960*/  IMAD.MOV.U32 R7, RZ, RZ, R21 ;  /* 0x000000ffff077224 */ /* 0x000fe200078e0015 */
[----:B------:R-:W-:Y:S01]  /*0970*/  MOV R4, 0x9b0 ;  /* 0x000009b000047802 */ /* 0x000fe20000000f00 */
[----:B------:R-:W-:Y:S02]  /*0980*/  IMAD.MOV.U32 R14, RZ, RZ, R22 ;  /* 0x000000ffff0e7224 */ /* 0x000fe400078e0016 */
[----:B------:R-:W-:-:S07]  /*0990*/  IMAD.MOV.U32 R15, RZ, RZ, R23 ;  /* 0x000000ffff0f7224 */ /* 0x000fce00078e0017 */
[----:B-1----:R-:W-:Y:S05]  /*09a0*/  CALL.REL.NOINC `($__internal_0_$__cuda_sm20_div_rn_f64_full) ;  /* 0x0000001c00087944 */ /* 0x002fea0003c00000 */
.L_x_9:
[----:B------:R-:W-:Y:S05]  /*09b0*/  BSYNC.RECONVERGENT B1 ;  /* 0x0000000000017941 */ /* 0x000fea0003800200 */
.L_x_8:
[----:B-1----:R-:W-:Y:S01]  /*09c0*/  IMAD.WIDE R8, R24, 0x8, R16 ;  /* 0x0000000818087825 */ /* 0x002fe200078e0210 */
[----:B------:R-:W-:-:S03]  /*09d0*/  IADD3 R25, PT, PT, R25, 0x1, RZ ;  /* 0x0000000119197810 */ /* 0x000fc60007ffe0ff */
[----:B------:R-:W-:Y:S01]  /*09e0*/  IMAD.IADD R0, R5, 0x1, R0 ;  /* 0x0000000105007824 */ /* 0x000fe200078e0200 */
[----:B------:R0:W-:Y:S01]  /*09f0*/  STG.E.64 desc[UR4][R8.64], R2 ;  /* 0x0000000208007986 */ /* 0x0001e2000c101b04 */
[----:B------:R-:W-:Y:S01]  /*0a00*/  ISETP.NE.AND P0, PT, R25, RZ, PT ;  /* 0x000000ff1900720c */ /* 0x000fe20003f05270 */
[----:B------:R-:W-:Y:S02]  /*0a10*/  IMAD R24, R5, 0x2, R24 ;  /* 0x0000000205187824 */ /* 0x000fe400078e0218 */
[----:B------:R0:W-:Y:S10]  /*0a20*/  STG.E.64 desc[UR4][R8.64+0x8], R6 ;  /* 0x0000080608007986 */ /* 0x0001f4000c101b04 */
[----:B------:R-:W-:Y:S05]  /*0a30*/  @P0 BRA `(.L_x_10) ;  /* 0xfffffff8002c0947 */ /* 0x000fea000383ffff */
.L_x_1:
[----:B------:R-:W-:Y:S05]  /*0a40*/  BSYNC.RECONVERGENT B0 ;  /* 0x0000000000007941 */ /* 0x000fea0003800200 */
.L_x_0:
[----:B------:R-:W1:Y:S01]  /*0a50*/  LDC.64 R26, c[0x0][0x390] ;  /* 0x0000e400ff1a7b82 */ /* 0x000e620000000a00 */
[----:B------:R-:W-:Y:S01]  /*0a60*/  ISETP.GE.U32.AND P0, PT, R11, 0x3, PT ;  /* 0x000000030b00780c */ /* 0x000fe20003f06070 */
[----:B------:R-:W2:Y:S06]  /*0a70*/  LDCU UR6, c[0x0][0x380] ;  /* 0x00007000ff0677ac */ /* 0x000eac0008000800 */
[----:B------:R-:W3:Y:S06]  /*0a80*/  LDC.64 R24, c[0x0][0x388] ;  /* 0x0000e200ff187b82 */ /* 0x000eec0000000a00 */
[----:B--2---:R-:W-:Y:S05]  /*0a90*/  @!P0 EXIT ;  /* 0x000000000000894d */ /* 0x004fea0003800000 */
.L_x_43:
[----:B---3--:R-:W-:-:S05]  /*0aa0*/  IMAD.WIDE R20, R0, 0x28, R24 ;  /* 0x0000002800147825 */ /* 0x008fca00078e0218 */
[----:B0-----:R-:W2:Y:S04]  /*0ab0*/  LDG.E.64 R6, desc[UR4][R20.64+0x8] ;  /* 0x0000080414067981 */ /* 0x001ea8000c1e1b00 */
[----:B------:R-:W3:Y:S04]  /*0ac0*/  LDG.E.64 R14, desc[UR4][R20.64] ;  /* 0x00000004140e7981 */ /* 0x000ee8000c1e1b00 */
[----:B------:R0:W5:Y:S04]  /*0ad0*/  LDG.E.64 R16, desc[UR4][R20.64+0x10] ;  /* 0x0000100414107981 */ /* 0x000168000c1e1b00 */
[----:B------:R0:W5:Y:S01]  /*0ae0*/  LDG.E.64 R2, desc[UR4][R20.64+0x18] ;  /* 0x0000180414027981 */ /* 0x000162000c1e1b00 */
[----:B------:R-:W-:Y:S01]  /*0af0*/  MOV R8, 0x0 ;  /* 0x0000000000087802 */ /* 0x000fe20000000f00 */
[----:B------:R-:W-:Y:S01]  /*0b00*/  IMAD.MOV.U32 R9, RZ, RZ, 0x3fd80000 ;  /* 0x3fd80000ff097424 */ /* 0x000fe200078e00ff */
        /* <DEDUP_REMOVED lines=11> */
[----:B------:R-:W-:Y:S02]  /*0bc0*/  DMUL R6, R14, R18 ;  /* 0x000000120e067228 */ /* 0x000fe40000000000 */
[----:B------:R-:W-:Y:S02]  /*0bd0*/  VIADD R9, R19, 0xfff00000 ;  /* 0xfff0000013097836 */ /* 0x000fe40000000000 */
[----:B------:R-:W-:-:S04]  /*0be0*/  IMAD.MOV.U32 R8, RZ, RZ, R18 ;  /* 0x000000ffff087224 */ /* 0x000fc800078e0012 */
[----:B------:R-:W-:-:S08]  /*0bf0*/  DFMA R22, R6, -R6, R14 ;  /* 0x800000060616722b */ /* 0x000fd0000000000e */
[----:B------:R-:W-:Y:S01]  /*0c00*/  DFMA R12, R22, R8, R6 ;  /* 0x00000008160c722b */ /* 0x000fe20000000006 */
[----:B0-----:R-:W-:Y:S10]  /*0c10*/  @!P0 BRA `(.L_x_12) ;  /* 0x00000000001c8947 */ /* 0x001ff40003800000 */
[----:B------:R-:W-:Y:S01]  /*0c20*/  MOV R8, R18 ;  /* 0x0000001200087202 */ /* 0x000fe20000000f00 */
[----:B------:R-:W-:Y:S01]  /*0c30*/  IMAD.MOV.U32 R12, RZ, RZ, R22 ;  /* 0x000000ffff0c7224 */ /* 0x000fe200078e0016 */
[----:B------:R-:W-:Y:S01]  /*0c40*/  MOV R4, 0xc70 ;  /* 0x00000c7000047802 */ /* 0x000fe20000000f00 */
[----:B------:R-:W-:-:S07]  /*0c50*/  IMAD.MOV.U32 R13, RZ, RZ, R23 ;  /* 0x000000ffff0d7224 */ /* 0x000fce00078e0017 */
[----:B-1---5:R-:W-:Y:S05]  /*0c60*/  CALL.REL.NOINC `($__internal_1_$__cuda_sm20_dsqrt_rn_f64_mediumpath_v1) ;  /* 0x0000001c00e87944 */ /* 0x022fea0003c00000 */
[----:B------:R-:W-:Y:S01]  /*0c70*/  IMAD.MOV.U32 R12, RZ, RZ, R6 ;  /* 0x000000ffff0c7224 */ /* 0x000fe200078e0006 */
[----:B------:R-:W-:-:S07]  /*0c80*/  MOV R13, R7 ;  /* 0x00000007000d7202 */ /* 0x000fce0000000f00 */
.L_x_12:
[----:B------:R-:W-:Y:S05]  /*0c90*/  BSYNC.RECONVERGENT B0 ;  /* 0x0000000000007941 */ /* 0x000fea0003800200 */
.L_x_11:
        /* <DEDUP_REMOVED lines=24> */
[----:B------:R-:W-:-:S07]  /*0e20*/  MOV R4, 0xe40 ;  /* 0x00000e4000047802 */ /* 0x000fce0000000f00 */
[----:B-1----:R-:W-:Y:S05]  /*0e30*/  CALL.REL.NOINC `($__internal_1_$__cuda_sm20_dsqrt_rn_f64_mediumpath_v1) ;  /* 0x0000001c00747944 */ /* 0x002fea0003c00000 */
[----:B------:R-:W-:Y:S01]  /*0e40*/  IMAD.MOV.U32 R18, RZ, RZ, R6 ;  /* 0x000000ffff127224 */ /* 0x000fe200078e0006 */
[----:B------:R-:W-:-:S07]  /*0e50*/  MOV R19, R7 ;  /* 0x0000000700137202 */ /* 0x000fce0000000f00 */
.L_x_14:
[----:B------:R-:W-:Y:S05]  /*0e60*/  BSYNC.RECONVERGENT B0 ;  /* 0x0000000000007941 */ /* 0x000fea0003800200 */
.L_x_13:
        /* <DEDUP_REMOVED lines=21> */
[----:B------:R-:W-:Y:S01]  /*0fc0*/  MOV R2, R6 ;  /* 0x0000000600027202 */ /* 0x000fe20000000f00 */
[----:B------:R-:W-:-:S07]  /*0fd0*/  IMAD.MOV.U32 R3, RZ, RZ, R7 ;  /* 0x000000ffff037224 */ /* 0x000fce00078e0007 */
.L_x_16:
[----:B------:R-:W-:Y:S05]  /*0fe0*/  BSYNC.RECONVERGENT B0 ;  /* 0x0000000000007941 */ /* 0x000fea0003800200 */
.L_x_15:
        /* <DEDUP_REMOVED lines=17> */
[----:B------:R-:W-:Y:S01]  /*1100*/  MOV R15, R19 ;  /* 0x00000013000f7202 */ /* 0x000fe20000000f00 */
[----:B------:R-:W-:Y:S01]  /*1110*/  IMAD.MOV.U32 R14, RZ, RZ, R18 ;  /* 0x000000ffff0e7224 */ /* 0x000fe200078e0012 */
[----:B------:R-:W-:-:S07]  /*1120*/  MOV R4, 0x1140 ;  /* 0x0000114000047802 */ /* 0x000fce0000000f00 */
[----:B-1----:R-:W-:Y:S05]  /*1130*/  CALL.REL.NOINC `($__internal_0_$__cuda_sm20_div_rn_f64_full) ;  /* 0x0000001400247944 */ /* 0x002fea0003c00000 */
.L_x_18:
[----:B------:R-:W-:Y:S05]  /*1140*/  BSYNC.RECONVERGENT B0 ;  /* 0x0000000000007941 */ /* 0x000fea0003800200 */
.L_x_17:
[----:B------:R-:W-:Y:S02]  /*1150*/  IMAD.SHL.U32 R23, R0, 0x2, RZ ;  /* 0x0000000200177824 */ /* 0x000fe400078e00ff */
[----:B------:R-:W-:-:S04]  /*1160*/  IMAD.WIDE R20, R5, 0x28, R20 ;  /* 0x0000002805147825 */ /* 0x000fc800078e0214 */
[----:B-1----:R-:W-:-:S05]  /*1170*/  IMAD.WIDE R22, R23, 0x8, R26 ;  /* 0x0000000817167825 */ /* 0x002fca00078e021a */
[----:B------:R0:W-:Y:S04]  /*1180*/  STG.E.64 desc[UR4][R22.64], R2 ;  /* 0x0000000216007986 */ /* 0x0001e8000c101b04 */
[----:B------:R1:W-:Y:S04]  /*1190*/  STG.E.64 desc[UR4][R22.64+0x8], R6 ;  /* 0x0000080616007986 */ /* 0x0003e8000c101b04 */
[----:B------:R-:W2:Y:S04]  /*11a0*/  LDG.E.64 R8, desc[UR4][R20.64+0x8] ;  /* 0x0000080414087981 */ /* 0x000ea8000c1e1b00 */
[----:B------:R-:W3:Y:S04]  /*11b0*/  LDG.E.64 R14, desc[UR4][R20.64] ;  /* 0x00000004140e7981 */ /* 0x000ee8000c1e1b00 */
[----:B------:R4:W5:Y:S04]  /*11c0*/  LDG.E.64 R18, desc[UR4][R20.64+0x10] ;  /* 0x0000100414127981 */ /* 0x000968000c1e1b00 */
[----:B------:R4:W5:Y:S01]  /*11d0*/  LDG.E.64 R16, desc[UR4][R20.64+0x18] ;  /* 0x0000180414107981 */ /* 0x000962000c1e1b00 */
[----:B0-----:R-:W-:Y:S01]  /*11e0*/  MOV R2, 0x0 ;  /* 0x0000000000027802 */ /* 0x001fe20000000f00 */
[----:B------:R-:W-:Y:S01]  /*11f0*/  IMAD.MOV.U32 R3, RZ, RZ, 0x3fd80000 ;  /* 0x3fd80000ff037424 */ /* 0x000fe200078e00ff */
[----:B------:R-:W-:Y:S01]  /*1200*/  BSSY.RECONVERGENT B0, `(.L_x_19) ;  /* 0x0000016000007945 */ /* 0x000fe20003800200 */
[----:B--2---:R-:W-:-:S08]  /*1210*/  DMUL R8, R8, R8 ;  /* 0x0000000808087228 */ /* 0x004fd00000000000 */
[----:B---3--:R-:W-:-:S06]  /*1220*/  DFMA R14, R14, R14, R8 ;  /* 0x0000000e0e0e722b */ /* 0x008fcc0000000008 */
        /* <DEDUP_REMOVED lines=8> */
[----:B-1----:R-:W-:Y:S02]  /*12b0*/  DMUL R6, R14, R28 ;  /* 0x0000001c0e067228 */ /* 0x002fe40000000000 */
[----:B------:R-:W-:Y:S01]  /*12c0*/  VIADD R9, R29, 0xfff00000 ;  /* 0xfff000001d097836 */ /* 0x000fe20000000000 */
[----:B------:R-:W-:-:S05]  /*12d0*/  MOV R8, R28 ;  /* 0x0000001c00087202 */ /* 0x000fca0000000f00 */
[----:B------:R-:W-:-:S08]  /*12e0*/  DFMA R12, R6, -R6, R14 ;  /* 0x80000006060c722b */ /* 0x000fd0000000000e */
[----:B------:R-:W-:Y:S01]  /*12f0*/  DFMA R2, R12, R8, R6 ;  /* 0x000000080c02722b */ /* 0x000fe20000000006 */
[----:B----4-:R-:W-:Y:S10]  /*1300*/  @!P0 BRA `(.L_x_20) ;  /* 0x0000000000148947 */ /* 0x010ff40003800000 */
[----:B------:R-:W-:Y:S01]  /*1310*/  IMAD.MOV.U32 R8, RZ, RZ, R28 ;  /* 0x000000ffff087224 */ /* 0x000fe200078e001c */
[----:B------:R-:W-:-:S07]  /*1320*/  MOV R4, 0x1340 ;  /* 0x0000134000047802 */ /* 0x000fce0000000f00 */
[----:B-----5:R-:W-:Y:S05]  /*1330*/  CALL.REL.NOINC `($__internal_1_$__cuda_sm20_dsqrt_rn_f64_mediumpath_v1) ;  /* 0x0000001800347944 */ /* 0x020fea0003c00000 */
[----:B------:R-:W-:Y:S01]  /*1340*/  IMAD.MOV.U32 R2, RZ, RZ, R6 ;  /* 0x000000ffff027224 */ /* 0x000fe200078e0006 */
[----:B------:R-:W-:-:S07]  /*1350*/  MOV R3, R7 ;  /* 0x0000000700037202 */ /* 0x000fce0000000f00 */
.L_x_20:
[----:B------:R-:W-:Y:S05]  /*1360*/  BSYNC.RECONVERGENT B0 ;  /* 0x0000000000007941 */ /* 0x000fea0003800200 */
.L_x_19:
[----:B-----5:R-:W-:Y:S01]  /*1370*/  DMUL R14, R16, R16 ;  /* 0x00000010100e7228 */ /* 0x020fe20000000000 */
[----:B------:R-:W-:Y:S01]  /*1380*/  IMAD.MOV.U32 R8, RZ, RZ, 0x0 ;  /* 0x00000000ff087424 */ /* 0x000fe200078e00ff */
[----:B------:R-:W-:Y:S01]  /*1390*/  MOV R9, 0x3fd80000 ;  /* 0x3fd8000000097802 */ /* 0x000fe20000000f00 */
[----:B------:R-:W-:Y:S01]  /*13a0*/  BSSY.RECONVERGENT B0, `(.L_x_21) ;  /* 0x0000017000007945 */ /* 0x000fe20003800200 */
[C---:B------:R-:W-:Y:S02]  /*13b0*/  DADD R28, R2.reuse, -2 ;  /* 0xc0000000021c7429 */ /* 0x040fe40000000000 */
[----:B------:R-:W-:Y:S02]  /*13c0*/  DADD R16, R2, 2 ;  /* 0x4000000002107429 */ /* 0x000fe40000000000 */
[----:B------:R-:W-:-:S06]  /*13d0*/  DFMA R14, R18, R18, R14 ;  /* 0x00000012120e722b */ /* 0x000fcc000000000e */
        /* <DEDUP_REMOVED lines=13> */
[----:B------:R-:W-:Y:S10]  /*14b0*/  @!P0 BRA `(.L_x_22) ;  /* 0x0000000000148947 */ /* 0x000ff40003800000 */
[----:B------:R-:W-:Y:S02]  /*14c0*/  MOV R8, R30 ;  /* 0x0000001e00087202 */ /* 0x000fe40000000f00 */
[----:B------:R-:W-:-:S07]  /*14d0*/  MOV R4, 0x14f0 ;  /* 0x000014f000047802 */ /* 0x000fce0000000f00 */
[----:B------:R-:W-:Y:S05]  /*14e0*/  CALL.REL.NOINC `($__internal_1_$__cuda_sm20_dsqrt_rn_f64_mediumpath_v1) ;  /* 0x0000001400c87944 */ /* 0x000fea0003c00000 */
[----:B------:R-:W-:Y:S02]  /*14f0*/  IMAD.MOV.U32 R18, RZ, RZ, R6 ;  /* 0x000000ffff127224 */ /* 0x000fe400078e0006 */
[----:B------:R-:W-:-:S07]  /*1500*/  IMAD.MOV.U32 R19, RZ, RZ, R7 ;  /* 0x000000ffff137224 */ /* 0x000fce00078e0007 */
.L_x_22:
[----:B------:R-:W-:Y:S05]  /*1510*/  BSYNC.RECONVERGENT B0 ;  /* 0x0000000000007941 */ /* 0x000fea0003800200 */
.L_x_21:
        /* <DEDUP_REMOVED lines=20> */
[----:B------:R-:W-:Y:S05]  /*1660*/  CALL.REL.NOINC `($__internal_0_$__cuda_sm20_div_rn_f64_full) ;  /* 0x0000000c00d87944 */ /* 0x000fea0003c00000 */
[----:B------:R-:W-:Y:S01]  /*1670*/  IMAD.MOV.U32 R2, RZ, RZ, R6 ;  /* 0x000000ffff027224 */ /* 0x000fe200078e0006 */
[----:B------:R-:W-:-:S07]  /*1680*/  MOV R3, R7 ;  /* 0x0000000700037202 */ /* 0x000fce0000000f00 */
.L_x_24:
[----:B------:R-:W-:Y:S05]  /*1690*/  BSYNC.RECONVERGENT B0 ;  /* 0x0000000000007941 */ /* 0x000fea0003800200 */
.L_x_23:
        /* <DEDUP_REMOVED lines=21> */
.L_x_26:
[----:B------:R-:W-:Y:S05]  /*17f0*/  BSYNC.RECONVERGENT B0 ;  /* 0x0000000000007941 */ /* 0x000fea0003800200 */
.L_x_25:
[----:B------:R-:W-:-:S04]  /*1800*/  IMAD.WIDE R22, R5, 0x10, R22 ;  /* 0x0000001005167825 */ /* 0x000fc800078e0216 */
[----:B------:R-:W-:Y:S01]  /*1810*/  IMAD.WIDE R20, R5, 0x28, R20 ;  /* 0x0000002805147825 */ /* 0x000fe200078e0214 */
[----:B------:R0:W-:Y:S04]  /*1820*/  STG.E.64 desc[UR4][R22.64], R2 ;  /* 0x0000000216007986 */ /* 0x0001e8000c101b04 */
[----:B------:R1:W-:Y:S04]  /*1830*/  STG.E.64 desc[UR4][R22.64+0x8], R6 ;  /* 0x0000080616007986 */ /* 0x0003e8000c101b04 */
[----:B------:R-:W2:Y:S04]  /*1840*/  LDG.E.64 R8, desc[UR4][R20.64+0x8] ;  /* 0x0000080414087981 */ /* 0x000ea8000c1e1b00 */
[----:B------:R-:W3:Y:S04]  /*1850*/  LDG.E.64 R14, desc[UR4][R20.64] ;  /* 0x00000004140e7981 */ /* 0x000ee8000c1e1b00 */
[----:B------:R4:W5:Y:S04]  /*1860*/  LDG.E.64 R18, desc[UR4][R20.64+0x10] ;  /* 0x0000100414127981 */ /* 0x000968000c1e1b00 */
[----:B------:R4:W5:Y:S01]  /*1870*/  LDG.E.64 R16, desc[UR4][R20.64+0x18] ;  /* 0x0000180414107981 */ /* 0x000962000c1e1b00 */
[----:B0-----:R-:W-:Y:S01]  /*1880*/  IMAD.MOV.U32 R2, RZ, RZ, 0x0 ;  /* 0x00000000ff027424 */ /* 0x001fe200078e00ff */
[----:B------:R-:W-:Y:S01]  /*1890*/  BSSY.RECONVERGENT B0, `(.L_x_27) ;  /* 0x0000017000007945 */ /* 0x000fe20003800200 */
[----:B------:R-:W-:Y:S01]  /*18a0*/  IMAD.MOV.U32 R3, RZ, RZ, 0x3fd80000 ;  /* 0x3fd80000ff037424 */ /* 0x000fe200078e00ff */
[----:B--2---:R-:W-:-:S08]  /*18b0*/  DMUL R8, R8, R8 ;  /* 0x0000000808087228 */ /* 0x004fd00000000000 */
[----:B---3--:R-:W-:-:S06]  /*18c0*/  DFMA R14, R14, R14, R8 ;  /* 0x0000000e0e0e722b */ /* 0x008fcc0000000008 */
[----:B------:R-:W0:Y:S04]  /*18d0*/  MUFU.RSQ64H R11, R15 ;  /* 0x0000000f000b7308 */ /* 0x000e280000001c00 */
[----:B------:R-:W-:-:S04]  /*18e0*/  IADD3 R10, PT, PT, R15, -0x3500000, RZ ;  /* 0xfcb000000f0a7810 */ /* 0x000fc80007ffe0ff */
[----:B------:R-:W-:Y:S02]  /*18f0*/  ISETP.GE.U32.AND P0, PT, R10, 0x7ca00000, PT ;  /* 0x7ca000000a00780c */ /* 0x000fe40003f06070 */
[----:B0-----:R-:W-:-:S08]  /*1900*/  DMUL R8, R10, R10 ;  /* 0x0000000a0a087228 */ /* 0x001fd00000000000 */
[----:B------:R-:W-:-:S08]  /*1910*/  DFMA R8, R14, -R8, 1 ;  /* 0x3ff000000e08742b */ /* 0x000fd00000000808 */
[----:B------:R-:W-:Y:S02]  /*1920*/  DFMA R2, R8, R2, 0.5 ;  /* 0x3fe000000802742b */ /* 0x000fe40000000002 */
[----:B------:R-:W-:-:S08]  /*1930*/  DMUL R8, R10, R8 ;  /* 0x000000080a087228 */ /* 0x000fd00000000000 */
[----:B------:R-:W-:-:S08]  /*1940*/  DFMA R28, R2, R8, R10 ;  /* 0x00000008021c722b */ /* 0x000fd0000000000a */
[----:B-1----:R-:W-:Y:S02]  /*1950*/  DMUL R6, R14, R28 ;  /* 0x0000001c0e067228 */ /* 0x002fe40000000000 */
[----:B------:R-:W-:Y:S01]  /*1960*/  IADD3 R9, PT, PT, R29, -0x100000, RZ ;  /* 0xfff000001d097810 */ /* 0x000fe20007ffe0ff */
[----:B------:R-:W-:-:S05]  /*1970*/  IMAD.MOV.U32 R8, RZ, RZ, R28 ;  /* 0x000000ffff087224 */ /* 0x000fca00078e001c */
[----:B------:R-:W-:-:S08]  /*1980*/  DFMA R12, R6, -R6, R14 ;  /* 0x80000006060c722b */ /* 0x000fd0000000000e */
[----:B------:R-:W-:Y:S01]  /*1990*/  DFMA R2, R12, R8, R6 ;  /* 0x000000080c02722b */ /* 0x000fe20000000006 */
[----:B----4-:R-:W-:Y:S10]  /*19a0*/  @!P0 BRA `(.L_x_28) ;  /* 0x0000000000148947 */ /* 0x010ff40003800000 */
[----:B------:R-:W-:Y:S01]  /*19b0*/  IMAD.MOV.U32 R8, RZ, RZ, R28 ;  /* 0x000000ffff087224 */ /* 0x000fe200078e001c */
[----:B------:R-:W-:-:S07]  /*19c0*/  MOV R4, 0x19e0 ;  /* 0x000019e000047802 */ /* 0x000fce0000000f00 */
[----:B-----5:R-:W-:Y:S05]  /*19d0*/  CALL.REL.NOINC `($__internal_1_$__cuda_sm20_dsqrt_rn_f64_mediumpath_v1) ;  /* 0x00000010008c7944 */ /* 0x020fea0003c00000 */
[----:B------:R-:W-:Y:S01]  /*19e0*/  MOV R2, R6 ;  /* 0x0000000600027202 */ /* 0x000fe20000000f00 */
[----:B------:R-:W-:-:S07]  /*19f0*/  IMAD.MOV.U32 R3, RZ, RZ, R7 ;  /* 0x000000ffff037224 */ /* 0x000fce00078e0007 */
.L_x_28:
[----:B------:R-:W-:Y:S05]  /*1a00*/  BSYNC.RECONVERGENT B0 ;  /* 0x0000000000007941 */ /* 0x000fea0003800200 */
.L_x_27:
[----:B-----5:R-:W-:Y:S01]  /*1a10*/  DMUL R14, R16, R16 ;  /* 0x00000010100e7228 */ /* 0x020fe20000000000 */
[----:B------:R-:W-:Y:S01]  /*1a20*/  MOV R8, 0x0 ;  /* 0x0000000000087802 */ /* 0x000fe20000000f00 */
[----:B------:R-:W-:Y:S01]  /*1a30*/  IMAD.MOV.U32 R9, RZ, RZ, 0x3fd80000 ;  /* 0x3fd80000ff097424 */ /* 0x000fe200078e00ff */
[----:B------:R-:W-:Y:S01]  /*1a40*/  BSSY.RECONVERGENT B0, `(.L_x_29) ;  /* 0x0000017000007945 */ /* 0x000fe20003800200 */
        /* <DEDUP_REMOVED lines=12> */
[----:B------:R-:W-:Y:S01]  /*1b10*/  VIADD R9, R31, 0xfff00000 ;  /* 0xfff000001f097836 */ /* 0x000fe20000000000 */
[----:B------:R-:W-:-:S05]  /*1b20*/  MOV R8, R30 ;  /* 0x0000001e00087202 */ /* 0x000fca0000000f00 */
[----:B------:R-:W-:-:S08]  /*1b30*/  DFMA R12, R6, -R6, R14 ;  /* 0x80000006060c722b */ /* 0x000fd0000000000e */
[----:B------:R-:W-:Y:S01]  /*1b40*/  DFMA R16, R12, R8, R6 ;  /* 0x000000080c10722b */ /* 0x000fe20000000006 */
[----:B------:R-:W-:Y:S10]  /*1b50*/  @!P0 BRA `(.L_x_30) ;  /* 0x0000000000148947 */ /* 0x000ff40003800000 */
[----:B------:R-:W-:Y:S01]  /*1b60*/  IMAD.MOV.U32 R8, RZ, RZ, R30 ;  /* 0x000000ffff087224 */ /* 0x000fe200078e001e */
[----:B------:R-:W-:-:S07]  /*1b70*/  MOV R4, 0x1b90 ;  /* 0x00001b9000047802 */ /* 0x000fce0000000f00 */
[----:B------:R-:W-:Y:S05]  /*1b80*/  CALL.REL.NOINC `($__internal_1_$__cuda_sm20_dsqrt_rn_f64_mediumpath_v1) ;  /* 0x0000001000207944 */ /* 0x000fea0003c00000 */
[----:B------:R-:W-:Y:S01]  /*1b90*/  IMAD.MOV.U32 R16, RZ, RZ, R6 ;  /* 0x000000ffff107224 */ /* 0x000fe200078e0006 */
[----:B------:R-:W-:-:S07]  /*1ba0*/  MOV R17, R7 ;  /* 0x0000000700117202 */ /* 0x000fce0000000f00 */
.L_x_30:
[----:B------:R-:W-:Y:S05]  /*1bb0*/  BSYNC.RECONVERGENT B0 ;  /* 0x0000000000007941 */ /* 0x000fea0003800200 */
.L_x_29:
        /* <DEDUP_REMOVED lines=21> */
[----:B------:R-:W-:Y:S01]  /*1d10*/  MOV R2, R6 ;  /* 0x0000000600027202 */ /* 0x000fe20000000f00 */
[----:B------:R-:W-:-:S07]  /*1d20*/  IMAD.MOV.U32 R3, RZ, RZ, R7 ;  /* 0x000000ffff037224 */ /* 0x000fce00078e0007 */
.L_x_32:
[----:B------:R-:W-:Y:S05]  /*1d30*/  BSYNC.RECONVERGENT B0 ;  /* 0x0000000000007941 */ /* 0x000fea0003800200 */
.L_x_31:
        /* <DEDUP_REMOVED lines=20> */
[----:B------:R-:W-:Y:S05]  /*1e80*/  CALL.REL.NOINC `($__internal_0_$__cuda_sm20_div_rn_f64_full) ;  /* 0x0000000400d07944 */ /* 0x000fea0003c00000 */
.L_x_34:
[----:B------:R-:W-:Y:S05]  /*1e90*/  BSYNC.RECONVERGENT B0 ;  /* 0x0000000000007941 */ /* 0x000fea0003800200 */
.L_x_33:
[----:B------:R-:W-:-:S04]  /*1ea0*/  IMAD.WIDE R22, R5, 0x10, R22 ;  /* 0x0000001005167825 */ /* 0x000fc800078e0216 */
[----:B------:R-:W-:Y:S01]  /*1eb0*/  IMAD.WIDE R20, R5, 0x28, R20 ;  /* 0x0000002805147825 */ /* 0x000fe200078e0214 */
[----:B------:R0:W-:Y:S04]  /*1ec0*/  STG.E.64 desc[UR4][R22.64], R2 ;  /* 0x0000000216007986 */ /* 0x0001e8000c101b04 */
[----:B------:R1:W-:Y:S04]  /*1ed0*/  STG.E.64 desc[UR4][R22.64+0x8], R6 ;  /* 0x0000080616007986 */ /* 0x0003e8000c101b04 */
[----:B------:R-:W2:Y:S04]  /*1ee0*/  LDG.E.64 R8, desc[UR4][R20.64+0x8] ;  /* 0x0000080414087981 */ /* 0x000ea8000c1e1b00 */
[----:B------:R-:W3:Y:S01]  /*1ef0*/  LDG.E.64 R14, desc[UR4][R20.64] ;  /* 0x00000004140e7981 */ /* 0x000ee2000c1e1b00 */
[----:B0-----:R-:W-:Y:S01]  /*1f00*/  IMAD.MOV.U32 R2, RZ, RZ, 0x0 ;  /* 0x00000000ff027424 */ /* 0x001fe200078e00ff */
[----:B------:R-:W-:-:S02]  /*1f10*/  MOV R3, 0x3fd80000 ;  /* 0x3fd8000000037802 */ /* 0x000fc40000000f00 */
        /* <DEDUP_REMOVED lines=13> */
[----:B-1----:R-:W-:Y:S02]  /*1ff0*/  DMUL R6, R14, R12 ;  /* 0x0000000c0e067228 */ /* 0x002fe40000000000 */
[----:B------:R-:W-:Y:S02]  /*2000*/  VIADD R9, R13, 0xfff00000 ;  /* 0xfff000000d097836 */ /* 0x000fe40000000000 */
[----:B------:R-:W-:-:S04]  /*2010*/  IMAD.MOV.U32 R8, RZ, RZ, R12 ;  /* 0x000000ffff087224 */ /* 0x000fc800078e000c */
[----:B0-----:R-:W-:-:S08]  /*2020*/  DFMA R20, R6, -R6, R14 ;  /* 0x800000060614722b */ /* 0x001fd0000000000e */
[----:B------:R-:W-:Y:S01]  /*2030*/  DFMA R2, R20, R8, R6 ;  /* 0x000000081402722b */ /* 0x000fe20000000006 */
[----:B------:R-:W-:Y:S10]  /*2040*/  @!P0 BRA `(.L_x_36) ;  /* 0x00000000001c8947 */ /* 0x000ff40003800000 */
[----:B------:R-:W-:Y:S01]  /*2050*/  MOV R8, R12 ;  /* 0x0000000c00087202 */ /* 0x000fe20000000f00 */
[----:B------:R-:W-:Y:S01]  /*2060*/  IMAD.MOV.U32 R12, RZ, RZ, R20 ;  /* 0x000000ffff0c7224 */ /* 0x000fe200078e0014 */
[----:B------:R-:W-:Y:S01]  /*2070*/  MOV R4, 0x20a0 ;  /* 0x000020a000047802 */ /* 0x000fe20000000f00 */
[----:B------:R-:W-:-:S07]  /*2080*/  IMAD.MOV.U32 R13, RZ, RZ, R21 ;  /* 0x000000ffff0d7224 */ /* 0x000fce00078e0015 */
[----:B-----5:R-:W-:Y:S05]  /*2090*/  CALL.REL.NOINC `($__internal_1_$__cuda_sm20_dsqrt_rn_f64_mediumpath_v1) ;  /* 0x0000000800dc7944 */ /* 0x020fea0003c00000 */
[----:B------:R-:W-:Y:S01]  /*20a0*/  MOV R2, R6 ;  /* 0x0000000600027202 */ /* 0x000fe20000000f00 */
[----:B------:R-:W-:-:S07]  /*20b0*/  IMAD.MOV.U32 R3, RZ, RZ, R7 ;  /* 0x000000ffff037224 */ /* 0x000fce00078e0007 */
.L_x_36:
[----:B------:R-:W-:Y:S05]  /*20c0*/  BSYNC.RECONVERGENT B0 ;  /* 0x0000000000007941 */ /* 0x000fea0003800200 */
.L_x_35:
[----:B-----5:R-:W-:Y:S01]  /*20d0*/  DMUL R14, R16, R16 ;  /* 0x00000010100e7228 */ /* 0x020fe20000000000 */
[----:B------:R-:W-:Y:S01]  /*20e0*/  MOV R8, 0x0 ;  /* 0x0000000000087802 */ /* 0x000fe20000000f00 */
[----:B------:R-:W-:Y:S01]  /*20f0*/  IMAD.MOV.U32 R9, RZ, RZ, 0x3fd80000 ;  /* 0x3fd80000ff097424 */ /* 0x000fe200078e00ff */
[C---:B------:R-:W-:Y:S01]  /*2100*/  DADD R20, R2.reuse, -2 ;  /* 0xc000000002147429 */ /* 0x040fe20000000000 */
[----:B------:R-:W-:Y:S01]  /*2110*/  BSSY.RECONVERGENT B0, `(.L_x_37) ;  /* 0x0000016000007945 */ /* 0x000fe20003800200 */
[----:B------:R-:W-:-:S03]  /*2120*/  DADD R2, R2, 2 ;  /* 0x4000000002027429 */ /* 0x000fc60000000000 */
        /* <DEDUP_REMOVED lines=20> */
.L_x_38:
[----:B------:R-:W-:Y:S05]  /*2270*/  BSYNC.RECONVERGENT B0 ;  /* 0x0000000000007941 */ /* 0x000fea0003800200 */
.L_x_37:
        /* <DEDUP_REMOVED lines=23> */
.L_x_40:
[----:B------:R-:W-:Y:S05]  /*23f0*/  BSYNC.RECONVERGENT B0 ;  /* 0x0000000000007941 */ /* 0x000fea0003800200 */
.L_x_39:
        /* <DEDUP_REMOVED lines=21> */
.L_x_42:
[----:B------:R-:W-:Y:S05]  /*2550*/  BSYNC.RECONVERGENT B0 ;  /* 0x0000000000007941 */ /* 0x000fea0003800200 */
.L_x_41:
[----:B------:R-:W-:-:S04]  /*2560*/  IMAD.WIDE R22, R5, 0x10, R22 ;  /* 0x0000001005167825 */ /* 0x000fc800078e0216 */
[----:B------:R-:W-:Y:S01]  /*2570*/  IMAD R0, R5, 0x4, R0 ;  /* 0x0000000405007824 */ /* 0x000fe200078e0200 */
[----:B------:R2:W-:Y:S04]  /*2580*/  STG.E.64 desc[UR4][R22.64], R16 ;  /* 0x0000001016007986 */ /* 0x0005e8000c101b04 */
[----:B------:R2:W-:Y:S01]  /*2590*/  STG.E.64 desc[UR4][R22.64+0x8], R6 ;  /* 0x0000080616007986 */ /* 0x0005e2000c101b04 */
[----:B------:R-:W-:-:S13]  /*25a0*/  ISETP.GE.AND P0, PT, R0, UR6, PT ;  /* 0x0000000600007c0c */ /* 0x000fda000bf06270 */
[----:B--2---:R-:W-:Y:S05]  /*25b0*/  @!P0 BRA `(.L_x_43) ;  /* 0xffffffe400388947 */ /* 0x004fea000383ffff */
[----:B------:R-:W-:Y:S05]  /*25c0*/  EXIT ;  /* 0x000000000000794d */ /* 0x000fea0003800000 */
        .weak           $__internal_0_$__cuda_sm20_div_rn_f64_full
        .type           $__internal_0_$__cuda_sm20_div_rn_f64_full,@function
        .size           $__internal_0_$__cuda_sm20_div_rn_f64_full,($__internal_1_$__cuda_sm20_dsqrt_rn_f64_mediumpath_v1 - $__internal_0_$__cuda_sm20_div_rn_f64_full)
$__internal_0_$__cuda_sm20_div_rn_f64_full:
[C---:B------:R-:W-:Y:S01]  /*25d0*/  FSETP.GEU.AND P0, PT, |R15|.reuse, 1.469367938527859385e-39, PT ;  /* 0x001000000f00780b */ /* 0x040fe20003f0e200 */
[----:B------:R-:W-:Y:S01]  /*25e0*/  IMAD.MOV.U32 R29, RZ, RZ, R7 ;  /* 0x000000ffff1d7224 */ /* 0x000fe200078e0007 */
[----:B------:R-:W-:Y:S01]  /*25f0*/  LOP3.LUT R12, R15, 0x800fffff, RZ, 0xc0, !PT ;  /* 0x800fffff0f0c7812 */ /* 0x000fe200078ec0ff */
[----:B------:R-:W-:Y:S01]  /*2600*/  IMAD.MOV.U32 R30, RZ, RZ, 0x1 ;  /* 0x00000001ff1e7424 */ /* 0x000fe200078e00ff */
[----:B------:R-:W-:Y:S01]  /*2610*/  MOV R28, R6 ;  /* 0x00000006001c7202 */ /* 0x000fe20000000f00 */
[----:B------:R-:W-:Y:S01]  /*2620*/  BSSY.RECONVERGENT B2, `(.L_x_44) ;  /* 0x0000059000027945 */ /* 0x000fe20003800200 */
[----:B------:R-:W-:Y:S01]  /*2630*/  LOP3.LUT R13, R12, 0x3ff00000, RZ, 0xfc, !PT ;  /* 0x3ff000000c0d7812 */ /* 0x000fe200078efcff */
[----:B------:R-:W-:Y:S01]  /*2640*/  IMAD.MOV.U32 R12, RZ, RZ, R14 ;  /* 0x000000ffff0c7224 */ /* 0x000fe200078e000e */
[C---:B------:R-:W-:Y:S02]  /*2650*/  FSETP.GEU.AND P2, PT, |R29|.reuse, 1.469367938527859385e-39, PT ;  /* 0x001000001d00780b */ /* 0x040fe40003f4e200 */
[----:B------:R-:W-:-:S02]  /*2660*/  LOP3.LUT R6, R29, 0x7ff00000, RZ, 0xc0, !PT ;  /* 0x7ff000001d067812 */ /* 0x000fc400078ec0ff */
[----:B------:R-:W-:Y:S01]  /*2670*/  LOP3.LUT R9, R15, 0x7ff00000, RZ, 0xc0, !PT ;  /* 0x7ff000000f097812 */ /* 0x000fe200078ec0ff */
[----:B------:R-:W-:-:S03]  /*2680*/  @!P0 DMUL R12, R14, 8.98846567431157953865e+307 ;  /* 0x7fe000000e0c8828 */ /* 0x000fc60000000000 */
[----:B------:R-:W-:-:S03]  /*2690*/  ISETP.GE.U32.AND P1, PT, R6, R9, PT ;  /* 0x000000090600720c */ /* 0x000fc60003f26070 */
[----:B------:R-:W0:Y:S02]  /*26a0*/  MUFU.RCP64H R31, R13 ;  /* 0x0000000d001f7308 */ /* 0x000e240000001800 */
[----:B------:R-:W-:Y:S01]  /*26b0*/  @!P2 LOP3.LUT R7, R15, 0x7ff00000, RZ, 0xc0, !PT ;  /* 0x7ff000000f07a812 */ /* 0x000fe200078ec0ff */
[----:B------:R-:W-:Y:S01]  /*26c0*/  @!P2 IMAD.MOV.U32 R36, RZ, RZ, RZ ;  /* 0x000000ffff24a224 */ /* 0x000fe200078e00ff */
[----:B------:R-:W-:Y:S02]  /*26d0*/  @!P0 LOP3.LUT R9, R13, 0x7ff00000, RZ, 0xc0, !PT ;  /* 0x7ff000000d098812 */ /* 0x000fe400078ec0ff */
[----:B------:R-:W-:Y:S02]  /*26e0*/  @!P2 ISETP.GE.U32.AND P3, PT, R6, R7, PT ;  /* 0x000000070600a20c */ /* 0x000fe40003f66070 */
[----:B------:R-:W-:-:S04]  /*26f0*/  MOV R7, 0x1ca00000 ;  /* 0x1ca0000000077802 */ /* 0x000fc80000000f00 */
[C---:B------:R-:W-:Y:S02]  /*2700*/  @!P2 SEL R10, R7.reuse, 0x63400000, !P3 ;  /* 0x63400000070aa807 */ /* 0x040fe40005800000 */
[----:B------:R-:W-:Y:S02]  /*2710*/  SEL R8, R7, 0x63400000, !P1 ;  /* 0x6340000007087807 */ /* 0x000fe40004800000 */
[----:B------:R-:W-:Y:S01]  /*2720*/  @!P2 LOP3.LUT R10, R10, 0x80000000, R29, 0xf8, !PT ;  /* 0x800000000a0aa812 */ /* 0x000fe200078ef81d */
[----:B0-----:R-:W-:-:S03]  /*2730*/  DFMA R34, R30, -R12, 1 ;  /* 0x3ff000001e22742b */ /* 0x001fc6000000080c */
[----:B------:R-:W-:-:S05]  /*2740*/  @!P2 LOP3.LUT R37, R10, 0x100000, RZ, 0xfc, !PT ;  /* 0x001000000a25a812 */ /* 0x000fca00078efcff */
[----:B------:R-:W-:-:S08]  /*2750*/  DFMA R34, R34, R34, R34 ;  /* 0x000000222222722b */ /* 0x000fd00000000022 */
[----:B------:R-:W-:Y:S01]  /*2760*/  DFMA R34, R30, R34, R30 ;  /* 0x000000221e22722b */ /* 0x000fe2000000001e */
[----:B------:R-:W-:Y:S01]  /*2770*/  LOP3.LUT R31, R8, 0x800fffff, R29, 0xf8, !PT ;  /* 0x800fffff081f7812 */ /* 0x000fe200078ef81d */
[----:B------:R-:W-:Y:S01]  /*2780*/  IMAD.MOV.U32 R30, RZ, RZ, R28 ;  /* 0x000000ffff1e7224 */ /* 0x000fe200078e001c */
[----:B------:R-:W-:-:S05]  /*2790*/  MOV R8, R6 ;  /* 0x0000000600087202 */ /* 0x000fca0000000f00 */
[----:B------:R-:W-:Y:S02]  /*27a0*/  DFMA R32, R34, -R12, 1 ;  /* 0x3ff000002220742b */ /* 0x000fe4000000080c */
[----:B------:R-:W-:-:S06]  /*27b0*/  @!P2 DFMA R30, R30, 2, -R36 ;  /* 0x400000001e1ea82b */ /* 0x000fcc0000000824 */
[----:B------:R-:W-:-:S04]  /*27c0*/  DFMA R34, R34, R32, R34 ;  /* 0x000000202222722b */ /* 0x000fc80000000022 */
[----:B------:R-:W-:-:S04]  /*27d0*/  @!P2 LOP3.LUT R8, R31, 0x7ff00000, RZ, 0xc0, !PT ;  /* 0x7ff000001f08a812 */ /* 0x000fc800078ec0ff */
[----:B------:R-:W-:Y:S01]  /*27e0*/  DMUL R32, R34, R30 ;  /* 0x0000001e22207228 */ /* 0x000fe20000000000 */
[----:B------:R-:W-:-:S05]  /*27f0*/  VIADD R10, R8, 0xffffffff ;  /* 0xffffffff080a7836 */ /* 0x000fca0000000000 */
[----:B------:R-:W-:Y:S01]  /*2800*/  ISETP.GT.U32.AND P0, PT, R10, 0x7feffffe, PT ;  /* 0x7feffffe0a00780c */ /* 0x000fe20003f04070 */
[----:B------:R-:W-:Y:S01]  /*2810*/  VIADD R10, R9, 0xffffffff ;  /* 0xffffffff090a7836 */ /* 0x000fe20000000000 */
[----:B------:R-:W-:-:S04]  /*2820*/  DFMA R36, R32, -R12, R30 ;  /* 0x8000000c2024722b */ /* 0x000fc8000000001e */
[----:B------:R-:W-:-:S04]  /*2830*/  ISETP.GT.U32.OR P0, PT, R10, 0x7feffffe, P0 ;  /* 0x7feffffe0a00780c */ /* 0x000fc80000704470 */
[----:B------:R-:W-:-:S09]  /*2840*/  DFMA R32, R34, R36, R32 ;  /* 0x000000242220722b */ /* 0x000fd20000000020 */
[----:B------:R-:W-:Y:S05]  /*2850*/  @P0 BRA `(.L_x_45) ;  /* 0x0000000000740947 */ /* 0x000fea0003800000 */
[----:B------:R-:W-:-:S04]  /*2860*/  LOP3.LUT R9, R15, 0x7ff00000, RZ, 0xc0, !PT ;  /* 0x7ff000000f097812 */ /* 0x000fc800078ec0ff */
[CC--:B------:R-:W-:Y:S02]  /*2870*/  VIADDMNMX R8, R6.reuse, -R9.reuse, 0xb9600000, !PT ;  /* 0xb960000006087446 */ /* 0x0c0fe40007800909 */
[----:B------:R-:W-:Y:S02]  /*2880*/  ISETP.GE.U32.AND P0, PT, R6, R9, PT ;  /* 0x000000090600720c */ /* 0x000fe40003f06070 */
[----:B------:R-:W-:Y:S02]  /*2890*/  VIMNMX R8, PT, PT, R8, 0x46a00000, PT ;  /* 0x46a0000008087848 */ /* 0x000fe40003fe0100 */
[----:B------:R-:W-:-:S04]  /*28a0*/  SEL R7, R7, 0x63400000, !P0 ;  /* 0x6340000007077807 */ /* 0x000fc80004000000 */
[----:B------:R-:W-:Y:S01]  /*28b0*/  IADD3 R7, PT, PT, -R7, R8, RZ ;  /* 0x0000000807077210 */ /* 0x000fe20007ffe1ff */
[----:B------:R-:W-:-:S04]  /*28c0*/  IMAD.MOV.U32 R8, RZ, RZ, RZ ;  /* 0x000000ffff087224 */ /* 0x000fc800078e00ff */
[----:B------:R-:W-:-:S06]  /*28d0*/  VIADD R9, R7, 0x7fe00000 ;  /* 0x7fe0000007097836 */ /* 0x000fcc0000000000 */
[----:B------:R-:W-:-:S10]  /*28e0*/  DMUL R34, R32, R8 ;  /* 0x0000000820227228 */ /* 0x000fd40000000000 */
[----:B------:R-:W-:-:S13]  /*28f0*/  FSETP.GTU.AND P0, PT, |R35|, 1.469367938527859385e-39, PT ;  /* 0x001000002300780b */ /* 0x000fda0003f0c200 */
[----:B------:R-:W-:Y:S05]  /*2900*/  @P0 BRA `(.L_x_46) ;  /* 0x0000000000a80947 */ /* 0x000fea0003800000 */
[----:B------:R-:W-:Y:S01]  /*2910*/  DFMA R12, R32, -R12, R30 ;  /* 0x8000000c200c722b */ /* 0x000fe2000000001e */
[----:B------:R-:W-:-:S09]  /*2920*/  MOV R8, RZ ;  /* 0x000000ff00087202 */ /* 0x000fd20000000f00 */
[C---:B------:R-:W-:Y:S02]  /*2930*/  FSETP.NEU.AND P0, PT, R13.reuse, RZ, PT ;  /* 0x000000ff0d00720b */ /* 0x040fe40003f0d000 */
[----:B------:R-:W-:-:S04]  /*2940*/  LOP3.LUT R6, R13, 0x80000000, R15, 0x48, !PT ;  /* 0x800000000d067812 */ /* 0x000fc800078e480f */
[----:B------:R-:W-:-:S07]  /*2950*/  LOP3.LUT R9, R6, R9, RZ, 0xfc, !PT ;  /* 0x0000000906097212 */ /* 0x000fce00078efcff */
[----:B------:R-:W-:Y:S05]  /*2960*/  @!P0 BRA `(.L_x_46) ;  /* 0x0000000000908947 */ /* 0x000fea0003800000 */
[----:B------:R-:W-:Y:S01]  /*2970*/  IMAD.MOV R13, RZ, RZ, -R7 ;  /* 0x000000ffff0d7224 */ /* 0x000fe200078e0a07 */
[----:B------:R-:W-:Y:S01]  /*2980*/  DMUL.RP R8, R32, R8 ;  /* 0x0000000820087228 */ /* 0x000fe20000008000 */
[----:B------:R-:W-:Y:S01]  /*2990*/  IMAD.MOV.U32 R12, RZ, RZ, RZ ;  /* 0x000000ffff0c7224 */ /* 0x000fe200078e00ff */
[----:B------:R-:W-:-:S05]  /*29a0*/  IADD3 R7, PT, PT, -R7, -0x43300000, RZ ;  /* 0xbcd0000007077810 */ /* 0x000fca0007ffe1ff */
[----:B------:R-:W-:-:S03]  /*29b0*/  DFMA R12, R34, -R12, R32 ;  /* 0x8000000c220c722b */ /* 0x000fc60000000020 */
[----:B------:R-:W-:-:S07]  /*29c0*/  LOP3.LUT R6, R9, R6, RZ, 0x3c, !PT ;  /* 0x0000000609067212 */ /* 0x000fce00078e3cff */
[----:B------:R-:W-:-:S04]  /*29d0*/  FSETP.NEU.AND P0, PT, |R13|, R7, PT ;  /* 0x000000070d00720b */ /* 0x000fc80003f0d200 */
[----:B------:R-:W-:Y:S02]  /*29e0*/  FSEL R9, R6, R35, !P0 ;  /* 0x0000002306097208 */ /* 0x000fe40004000000 */
[----:B------:R-:W-:-:S03]  /*29f0*/  FSEL R8, R8, R34, !P0 ;  /* 0x0000002208087208 */ /* 0x000fc60004000000 */
[----:B------:R-:W-:Y:S01]  /*2a00*/  IMAD.MOV.U32 R35, RZ, RZ, R9 ;  /* 0x000000ffff237224 */ /* 0x000fe200078e0009 */
[----:B------:R-:W-:Y:S01]  /*2a10*/  MOV R34, R8 ;  /* 0x0000000800227202 */ /* 0x000fe20000000f00 */
[----:B------:R-:W-:Y:S06]  /*2a20*/  BRA `(.L_x_46) ;  /* 0x0000000000607947 */ /* 0x000fec0003800000 */
.L_x_45:
[----:B------:R-:W-:-:S14]  /*2a30*/  DSETP.NAN.AND P0, PT, R28, R28, PT ;  /* 0x0000001c1c00722a */ /* 0x000fdc0003f08000 */
[----:B------:R-:W-:Y:S05]  /*2a40*/  @P0 BRA `(.L_x_47) ;  /* 0x00000000004c0947 */ /* 0x000fea0003800000 */
[----:B------:R-:W-:-:S14]  /*2a50*/  DSETP.NAN.AND P0, PT, R14, R14, PT ;  /* 0x0000000e0e00722a */ /* 0x000fdc0003f08000 */
[----:B------:R-:W-:Y:S05]  /*2a60*/  @P0 BRA `(.L_x_48) ;  /* 0x0000000000340947 */ /* 0x000fea0003800000 */
[----:B------:R-:W-:Y:S01]  /*2a70*/  ISETP.NE.AND P0, PT, R8, R9, PT ;  /* 0x000000090800720c */ /* 0x000fe20003f05270 */
[----:B------:R-:W-:Y:S01]  /*2a80*/  IMAD.MOV.U32 R34, RZ, RZ, 0x0 ;  /* 0x00000000ff227424 */ /* 0x000fe200078e00ff */
[----:B------:R-:W-:-:S11]  /*2a90*/  MOV R35, 0xfff80000 ;  /* 0xfff8000000237802 */ /* 0x000fd60000000f00 */
[----:B------:R-:W-:Y:S05]  /*2aa0*/  @!P0 BRA `(.L_x_46) ;  /* 0x0000000000408947 */ /* 0x000fea0003800000 */
[----:B------:R-:W-:Y:S02]  /*2ab0*/  ISETP.NE.AND P0, PT, R8, 0x7ff00000, PT ;  /* 0x7ff000000800780c */ /* 0x000fe40003f05270 */
[----:B------:R-:W-:Y:S02]  /*2ac0*/  LOP3.LUT R15, R29, 0x80000000, R15, 0x48, !PT ;  /* 0x800000001d0f7812 */ /* 0x000fe400078e480f */
[----:B------:R-:W-:-:S13]  /*2ad0*/  ISETP.EQ.OR P0, PT, R9, RZ, !P0 ;  /* 0x000000ff0900720c */ /* 0x000fda0004702670 */
[----:B------:R-:W-:Y:S01]  /*2ae0*/  @P0 LOP3.LUT R6, R15, 0x7ff00000, RZ, 0xfc, !PT ;  /* 0x7ff000000f060812 */ /* 0x000fe200078efcff */
[----:B------:R-:W-:Y:S01]  /*2af0*/  @!P0 IMAD.MOV.U32 R34, RZ, RZ, RZ ;  /* 0x000000ffff228224 */ /* 0x000fe200078e00ff */
[----:B------:R-:W-:Y:S01]  /*2b00*/  @P0 MOV R34, RZ ;  /* 0x000000ff00220202 */ /* 0x000fe20000000f00 */
[----:B------:R-:W-:Y:S02]  /*2b10*/  @!P0 IMAD.MOV.U32 R35, RZ, RZ, R15 ;  /* 0x000000ffff238224 */ /* 0x000fe400078e000f */
[----:B------:R-:W-:Y:S01]  /*2b20*/  @P0 IMAD.MOV.U32 R35, RZ, RZ, R6 ;  /* 0x000000ffff230224 */ /* 0x000fe200078e0006 */
[----:B------:R-:W-:Y:S06]  /*2b30*/  BRA `(.L_x_46) ;  /* 0x00000000001c7947 */ /* 0x000fec0003800000 */
.L_x_48:
[----:B------:R-:W-:Y:S01]  /*2b40*/  LOP3.LUT R7, R15, 0x80000, RZ, 0xfc, !PT ;  /* 0x000800000f077812 */ /* 0x000fe200078efcff */
[----:B------:R-:W-:-:S03]  /*2b50*/  IMAD.MOV.U32 R34, RZ, RZ, R14 ;  /* 0x000000ffff227224 */ /* 0x000fc600078e000e */
[----:B------:R-:W-:Y:S01]  /*2b60*/  MOV R35, R7 ;  /* 0x0000000700237202 */ /* 0x000fe20000000f00 */
[----:B------:R-:W-:Y:S06]  /*2b70*/  BRA `(.L_x_46) ;  /* 0x00000000000c7947 */ /* 0x000fec0003800000 */
.L_x_47:
[----:B------:R-:W-:Y:S01]  /*2b80*/  LOP3.LUT R7, R29, 0x80000, RZ, 0xfc, !PT ;  /* 0x000800001d077812 */ /* 0x000fe200078efcff */
[----:B------:R-:W-:-:S04]  /*2b90*/  IMAD.MOV.U32 R34, RZ, RZ, R28 ;  /* 0x000000ffff227224 */ /* 0x000fc800078e001c */
[----:B------:R-:W-:-:S07]  /*2ba0*/  IMAD.MOV.U32 R35, RZ, RZ, R7 ;  /* 0x000000ffff237224 */ /* 0x000fce00078e0007 */
.L_x_46:
[----:B------:R-:W-:Y:S05]  /*2bb0*/  BSYNC.RECONVERGENT B2 ;  /* 0x0000000000027941 */ /* 0x000fea0003800200 */
.L_x_44:
[----:B------:R-:W-:Y:S02]  /*2bc0*/  HFMA2 R9, -RZ, RZ, 0, 0 ;  /* 0x00000000ff097431 */ /* 0x000fe400000001ff */
[----:B------:R-:W-:Y:S01]  /*2bd0*/  IMAD.MOV.U32 R8, RZ, RZ, R4 ;  /* 0x000000ffff087224 */ /* 0x000fe200078e0004 */
[----:B------:R-:W-:Y:S01]  /*2be0*/  MOV R6, R34 ;  /* 0x0000002200067202 */ /* 0x000fe20000000f00 */
[----:B------:R-:W-:Y:S02]  /*2bf0*/  IMAD.MOV.U32 R7, RZ, RZ, R35 ;  /* 0x000000ffff077224 */ /* 0x000fe400078e0023 */
[----:B------:R-:W-:Y:S05]  /*2c00*/  RET.REL.NODEC R8 `(_Z15intersectTime_giP8ObstaclePd) ;  /* 0xffffffd008fc7950 */ /* 0x000fea0003c3ffff */
        .weak           $__internal_1_$__cuda_sm20_dsqrt_rn_f64_mediumpath_v1
        .type           $__internal_1_$__cuda_sm20_dsqrt_rn_f64_mediumpath_v1,@function
        .size           $__internal_1_$__cuda_sm20_dsqrt_rn_f64_mediumpath_v1,(.L_x_55 - $__internal_1_$__cuda_sm20_dsqrt_rn_f64_mediumpath_v1)
$__internal_1_$__cuda_sm20_dsqrt_rn_f64_mediumpath_v1:
[----:B------:R-:W-:Y:S01]  /*2c10*/  ISETP.GE.U32.AND P0, PT, R10, -0x3400000, PT ;  /* 0xfcc000000a00780c */ /* 0x000fe20003f06070 */
[----:B------:R-:W-:-:S12]  /*2c20*/  BSSY.RECONVERGENT B2, `(.L_x_49) ;  /* 0x0000023000027945 */ /* 0x000fd80003800200 */
[----:B------:R-:W-:Y:S05]  /*2c30*/  @!P0 BRA `(.L_x_50) ;  /* 0x0000000000208947 */ /* 0x000fea0003800000 */
[----:B------:R-:W-:-:S10]  /*2c40*/  DFMA.RM R8, R12, R8, R6 ;  /* 0x000000080c08722b */ /* 0x000fd40000004006 */
[----:B------:R-:W-:-:S05]  /*2c50*/  IADD3 R6, P0, PT, R8, 0x1, RZ ;  /* 0x0000000108067810 */ /* 0x000fca0007f1e0ff */
[----:B------:R-:W-:-:S06]  /*2c60*/  IMAD.X R7, RZ, RZ, R9, P0 ;  /* 0x000000ffff077224 */ /* 0x000fcc00000e0609 */
[----:B------:R-:W-:-:S08]  /*2c70*/  DFMA.RP R14, -R8, R6, R14 ;  /* 0x00000006080e722b */ /* 0x000fd0000000810e */
[----:B------:R-:W-:-:S06]  /*2c80*/  DSETP.GT.AND P0, PT, R14, RZ, PT ;  /* 0x000000ff0e00722a */ /* 0x000fcc0003f04000 */
[----:B------:R-:W-:Y:S02]  /*2c90*/  FSEL R6, R6, R8, P0 ;  /* 0x0000000806067208 */ /* 0x000fe40000000000 */
[----:B------:R-:W-:Y:S01]  /*2ca0*/  FSEL R7, R7, R9, P0 ;  /* 0x0000000907077208 */ /* 0x000fe20000000000 */
[----:B------:R-:W-:Y:S06]  /*2cb0*/  BRA `(.L_x_51) ;  /* 0x0000000000647947 */ /* 0x000fec0003800000 */
.L_x_50:
[----:B------:R-:W-:-:S14]  /*2cc0*/  DSETP.NE.AND P0, PT, R14, RZ, PT ;  /* 0x000000ff0e00722a */ /* 0x000fdc0003f05000 */
[----:B------:R-:W-:Y:S05]  /*2cd0*/  @!P0 BRA `(.L_x_52) ;  /* 0x0000000000588947 */ /* 0x000fea0003800000 */
[----:B------:R-:W-:-:S13]  /*2ce0*/  ISETP.GE.AND P0, PT, R15, RZ, PT ;  /* 0x000000ff0f00720c */ /* 0x000fda0003f06270 */
[----:B------:R-:W-:Y:S01]  /*2cf0*/  @!P0 IMAD.MOV.U32 R6, RZ, RZ, 0x0 ;  /* 0x00000000ff068424 */ /* 0x000fe200078e00ff */
[----:B------:R-:W-:Y:S01]  /*2d00*/  @!P0 MOV R7, 0xfff80000 ;  /* 0xfff8000000078802 */ /* 0x000fe20000000f00 */
[----:B------:R-:W-:Y:S06]  /*2d10*/  @!P0 BRA `(.L_x_51) ;  /* 0x00000000004c8947 */ /* 0x000fec0003800000 */
[----:B------:R-:W-:-:S13]  /*2d20*/  ISETP.GT.AND P0, PT, R15, 0x7fefffff, PT ;  /* 0x7fefffff0f00780c */ /* 0x000fda0003f04270 */
[----:B------:R-:W-:Y:S05]  /*2d30*/  @P0 BRA `(.L_x_52) ;  /* 0x0000000000400947 */ /* 0x000fea0003800000 */
[----:B------:R-:W-:Y:S01]  /*2d40*/  DMUL R14, R14, 8.11296384146066816958e+31 ;  /* 0x469000000e0e7828 */ /* 0x000fe20000000000 */
[----:B------:R-:W-:Y:S01]  /*2d50*/  IMAD.MOV.U32 R12, RZ, RZ, RZ ;  /* 0x000000ffff0c7224 */ /* 0x000fe200078e00ff */
[----:B------:R-:W-:Y:S01]  /*2d60*/  MOV R7, 0x3fd80000 ;  /* 0x3fd8000000077802 */ /* 0x000fe20000000f00 */
[----:B------:R-:W-:-:S03]  /*2d70*/  IMAD.MOV.U32 R6, RZ, RZ, 0x0 ;  /* 0x00000000ff067424 */ /* 0x000fc600078e00ff */
[----:B------:R-:W0:Y:S02]  /*2d80*/  MUFU.RSQ64H R13, R15 ;  /* 0x0000000f000d7308 */ /* 0x000e240000001c00 */
[----:B0-----:R-:W-:-:S08]  /*2d90*/  DMUL R8, R12, R12 ;  /* 0x0000000c0c087228 */ /* 0x001fd00000000000 */
[----:B------:R-:W-:-:S08]  /*2da0*/  DFMA R8, R14, -R8, 1 ;  /* 0x3ff000000e08742b */ /* 0x000fd00000000808 */
[----:B------:R-:W-:Y:S02]  /*2db0*/  DFMA R6, R8, R6, 0.5 ;  /* 0x3fe000000806742b */ /* 0x000fe40000000006 */
[----:B------:R-:W-:-:S08]  /*2dc0*/  DMUL R8, R12, R8 ;  /* 0x000000080c087228 */ /* 0x000fd00000000000 */
[----:B------:R-:W-:-:S08]  /*2dd0*/  DFMA R8, R6, R8, R12 ;  /* 0x000000080608722b */ /* 0x000fd0000000000c */
[----:B------:R-:W-:Y:S02]  /*2de0*/  DMUL R6, R14, R8 ;  /* 0x000000080e067228 */ /* 0x000fe40000000000 */
[----:B------:R-:W-:-:S06]  /*2df0*/  VIADD R9, R9, 0xfff00000 ;  /* 0xfff0000009097836 */ /* 0x000fcc0000000000 */
[----:B------:R-:W-:-:S08]  /*2e00*/  DFMA R12, R6, -R6, R14 ;  /* 0x80000006060c722b */ /* 0x000fd0000000000e */
[----:B------:R-:W-:-:S10]  /*2e10*/  DFMA R6, R8, R12, R6 ;  /* 0x0000000c0806722b */ /* 0x000fd40000000006 */
[----:B------:R-:W-:Y:S01]  /*2e20*/  VIADD R7, R7, 0xfcb00000 ;  /* 0xfcb0000007077836 */ /* 0x000fe20000000000 */
[----:B------:R-:W-:Y:S06]  /*2e30*/  BRA `(.L_x_51) ;  /* 0x0000000000047947 */ /* 0x000fec0003800000 */
.L_x_52:
[----:B------:R-:W-:-:S11]  /*2e40*/  DADD R6, R14, R14 ;  /* 0x000000000e067229 */ /* 0x000fd6000000000e */
.L_x_51:
[----:B------:R-:W-:Y:S05]  /*2e50*/  BSYNC.RECONVERGENT B2 ;  /* 0x0000000000027941 */ /* 0x000fea0003800200 */
.L_x_49:
[----:B------:R-:W-:Y:S01]  /*2e60*/  MOV R8, R4 ;  /* 0x0000000400087202 */ /* 0x000fe20000000f00 */
[----:B------:R-:W-:-:S04]  /*2e70*/  IMAD.MOV.U32 R9, RZ, RZ, 0x0 ;  /* 0x00000000ff097424 */ /* 0x000fc800078e00ff */
[----:B------:R-:W-:Y:S05]  /*2e80*/  RET.REL.NODEC R8 `(_Z15intersectTime_giP8ObstaclePd) ;  /* 0xffffffd0085c7950 */ /* 0x000fea0003c3ffff */
.L_x_53:
[----:B------:R-:W-:-:S00]  /*2e90*/  BRA `(.L_x_53) ;  /* 0xfffffffc00fc7947 */ /* 0x000fc0000383ffff */
[----:B------:R-:W-:-:S00]  /*2ea0*/  NOP ;  /* 0x0000000000007918 */ /* 0x000fc00000000000 */
        /* <DEDUP_REMOVED lines=13> */
.L_x_55:


//--------------------- .nv.shared.reserved.0     --------------------------
	.section	.nv.shared.reserved.0,"aw",@nobits
	.weak		__nv_reservedSMEM_offset_0_alias
	.size		__nv_reservedSMEM_offset_0_alias, 0, 64
	.other		__nv_reservedSMEM_offset_0_alias,@"STO_CUDA_RESERVED_SHARED STV_DEFAULT"
__nv_reservedSMEM_offset_0_alias:
	.zero		0
	.zero		64


//--------------------- .nv.constant0._Z15intersectTime_giP8ObstaclePd --------------------------
	.section	.nv.constant0._Z15intersectTime_giP8ObstaclePd,"a",@progbits
	.sectionflags	@""
	.align	4
.nv.constant0._Z15intersectTime_giP8ObstaclePd:
	.zero		920


//--------------------- SYMBOLS --------------------------

	.type		.nv.reservedSmem.offset0,@object
	.size		.nv.reservedSmem.offset0,0x4
